//
// Generated by NVIDIA NVVM Compiler
//
// Compiler Build ID: CL-36424714
// Cuda compilation tools, release 13.0, V13.0.88
// Based on NVVM 20.0.0
//

.version 9.0
.target sm_100
.address_size 64

	// .globl	_Z17device_substitutePfS_j
// _ZZ16device_eleminatePfjE1i has been demoted
// _ZZ16device_eleminatePfjE3max has been demoted

.visible .entry _Z17device_substitutePfS_j(
	.param .u64 .ptr .align 1 _Z17device_substitutePfS_j_param_0,
	.param .u64 .ptr .align 1 _Z17device_substitutePfS_j_param_1,
	.param .u32 _Z17device_substitutePfS_j_param_2
)
{
	.reg .pred 	%p<15>;
	.reg .b16 	%rs<18>;
	.reg .b32 	%r<125>;
	.reg .b32 	%f<120>;
	.reg .b64 	%rd<135>;

	ld.param.u64 	%rd3, [_Z17device_substitutePfS_j_param_0];
	ld.param.u64 	%rd4, [_Z17device_substitutePfS_j_param_1];
	ld.param.u32 	%r37, [_Z17device_substitutePfS_j_param_2];
	cvta.to.global.u64 	%rd1, %rd3;
	cvta.to.global.u64 	%rd2, %rd4;
	mov.u32 	%r38, %tid.y;
	mov.u32 	%r39, %ntid.x;
	mul.lo.s32 	%r40, %r38, %r39;
	mov.u32 	%r41, %tid.x;
	or.b32  	%r42, %r40, %r41;
	setp.ne.s32 	%p1, %r42, 0;
	setp.eq.s32 	%p2, %r37, 0;
	or.pred  	%p3, %p1, %p2;
	@%p3 bra 	$L__BB0_18;
	add.s32 	%r1, %r37, 1;
	add.s32 	%r2, %r37, 2;
	not.b32 	%r3, %r37;
	cvt.u16.u32 	%rs10, %r37;
	xor.b16  	%rs1, %rs10, 15;
	xor.b16  	%rs2, %rs10, 7;
	neg.s32 	%r4, %r37;
	mov.b32 	%r114, 0;
	mov.b16 	%rs16, 0;
	mov.u16 	%rs17, %rs16;
	mov.u32 	%r115, %r37;
$L__BB0_2:
	add.s16 	%rs11, %rs16, %rs2;
	sub.s32 	%r44, %r2, %r114;
	max.u32 	%r7, %r44, %r1;
	cvt.u16.u32 	%rs12, %r7;
	add.s16 	%rs5, %rs11, %rs12;
	add.s32 	%r45, %r114, %r3;
	add.s32 	%r8, %r7, %r45;
	add.s32 	%r121, %r115, 1;
	setp.gt.u32 	%p4, %r121, %r37;
	mov.f32 	%f119, 0f00000000;
	@%p4 bra 	$L__BB0_17;
	add.s32 	%r46, %r8, -1;
	add.s32 	%r47, %r115, -1;
	mul.lo.s32 	%r10, %r47, %r1;
	setp.lt.u32 	%p5, %r46, 15;
	mov.f32 	%f119, 0f00000000;
	mov.u32 	%r122, %r115;
	@%p5 bra 	$L__BB0_7;
	and.b32  	%r48, %r8, -16;
	add.s32 	%r118, %r115, 7;
	add.s32 	%r49, %r4, %r115;
	add.s32 	%r50, %r49, %r114;
	sub.s32 	%r117, %r50, %r48;
	add.s32 	%r116, %r115, %r10;
	mov.f32 	%f119, 0f00000000;
$L__BB0_5:
	.pragma "nounroll";
	add.s32 	%r51, %r118, -6;
	add.s32 	%r52, %r118, -7;
	mul.wide.u32 	%rd5, %r116, 4;
	add.s64 	%rd6, %rd2, %rd5;
	ld.global.f32 	%f19, [%rd6];
	mul.wide.u32 	%rd7, %r52, 4;
	add.s64 	%rd8, %rd1, %rd7;
	ld.global.f32 	%f20, [%rd8];
	fma.rn.f32 	%f21, %f19, %f20, %f119;
	add.s32 	%r53, %r118, -5;
	add.s32 	%r54, %r116, 1;
	mul.wide.u32 	%rd9, %r54, 4;
	add.s64 	%rd10, %rd2, %rd9;
	ld.global.f32 	%f22, [%rd10];
	mul.wide.u32 	%rd11, %r51, 4;
	add.s64 	%rd12, %rd1, %rd11;
	ld.global.f32 	%f23, [%rd12];
	fma.rn.f32 	%f24, %f22, %f23, %f21;
	add.s32 	%r55, %r118, -4;
	add.s32 	%r56, %r116, 2;
	mul.wide.u32 	%rd13, %r56, 4;
	add.s64 	%rd14, %rd2, %rd13;
	ld.global.f32 	%f25, [%rd14];
	mul.wide.u32 	%rd15, %r53, 4;
	add.s64 	%rd16, %rd1, %rd15;
	ld.global.f32 	%f26, [%rd16];
	fma.rn.f32 	%f27, %f25, %f26, %f24;
	add.s32 	%r57, %r118, -3;
	add.s32 	%r58, %r116, 3;
	mul.wide.u32 	%rd17, %r58, 4;
	add.s64 	%rd18, %rd2, %rd17;
	ld.global.f32 	%f28, [%rd18];
	mul.wide.u32 	%rd19, %r55, 4;
	add.s64 	%rd20, %rd1, %rd19;
	ld.global.f32 	%f29, [%rd20];
	fma.rn.f32 	%f30, %f28, %f29, %f27;
	add.s32 	%r59, %r118, -2;
	add.s32 	%r60, %r116, 4;
	mul.wide.u32 	%rd21, %r60, 4;
	add.s64 	%rd22, %rd2, %rd21;
	ld.global.f32 	%f31, [%rd22];
	mul.wide.u32 	%rd23, %r57, 4;
	add.s64 	%rd24, %rd1, %rd23;
	ld.global.f32 	%f32, [%rd24];
	fma.rn.f32 	%f33, %f31, %f32, %f30;
	add.s32 	%r61, %r118, -1;
	add.s32 	%r62, %r116, 5;
	mul.wide.u32 	%rd25, %r62, 4;
	add.s64 	%rd26, %rd2, %rd25;
	ld.global.f32 	%f34, [%rd26];
	mul.wide.u32 	%rd27, %r59, 4;
	add.s64 	%rd28, %rd1, %rd27;
	ld.global.f32 	%f35, [%rd28];
	fma.rn.f32 	%f36, %f34, %f35, %f33;
	add.s32 	%r63, %r118, 8;
	add.s32 	%r64, %r116, 6;
	mul.wide.u32 	%rd29, %r64, 4;
	add.s64 	%rd30, %rd2, %rd29;
	ld.global.f32 	%f37, [%rd30];
	mul.wide.u32 	%rd31, %r61, 4;
	add.s64 	%rd32, %rd1, %rd31;
	ld.global.f32 	%f38, [%rd32];
	fma.rn.f32 	%f39, %f37, %f38, %f36;
	add.s32 	%r65, %r118, 1;
	add.s32 	%r66, %r116, 7;
	mul.wide.u32 	%rd33, %r66, 4;
	add.s64 	%rd34, %rd2, %rd33;
	ld.global.f32 	%f40, [%rd34];
	mul.wide.u32 	%rd35, %r118, 4;
	add.s64 	%rd36, %rd1, %rd35;
	ld.global.f32 	%f41, [%rd36];
	fma.rn.f32 	%f42, %f40, %f41, %f39;
	add.s32 	%r67, %r118, 2;
	add.s32 	%r68, %r116, 8;
	mul.wide.u32 	%rd37, %r68, 4;
	add.s64 	%rd38, %rd2, %rd37;
	ld.global.f32 	%f43, [%rd38];
	mul.wide.u32 	%rd39, %r65, 4;
	add.s64 	%rd40, %rd1, %rd39;
	ld.global.f32 	%f44, [%rd40];
	fma.rn.f32 	%f45, %f43, %f44, %f42;
	add.s32 	%r69, %r118, 3;
	add.s32 	%r70, %r116, 9;
	mul.wide.u32 	%rd41, %r70, 4;
	add.s64 	%rd42, %rd2, %rd41;
	ld.global.f32 	%f46, [%rd42];
	mul.wide.u32 	%rd43, %r67, 4;
	add.s64 	%rd44, %rd1, %rd43;
	ld.global.f32 	%f47, [%rd44];
	fma.rn.f32 	%f48, %f46, %f47, %f45;
	add.s32 	%r71, %r118, 4;
	add.s32 	%r72, %r116, 10;
	mul.wide.u32 	%rd45, %r72, 4;
	add.s64 	%rd46, %rd2, %rd45;
	ld.global.f32 	%f49, [%rd46];
	mul.wide.u32 	%rd47, %r69, 4;
	add.s64 	%rd48, %rd1, %rd47;
	ld.global.f32 	%f50, [%rd48];
	fma.rn.f32 	%f51, %f49, %f50, %f48;
	add.s32 	%r73, %r118, 5;
	add.s32 	%r74, %r116, 11;
	mul.wide.u32 	%rd49, %r74, 4;
	add.s64 	%rd50, %rd2, %rd49;
	ld.global.f32 	%f52, [%rd50];
	mul.wide.u32 	%rd51, %r71, 4;
	add.s64 	%rd52, %rd1, %rd51;
	ld.global.f32 	%f53, [%rd52];
	fma.rn.f32 	%f54, %f52, %f53, %f51;
	add.s32 	%r75, %r118, 6;
	add.s32 	%r76, %r116, 12;
	mul.wide.u32 	%rd53, %r76, 4;
	add.s64 	%rd54, %rd2, %rd53;
	ld.global.f32 	%f55, [%rd54];
	mul.wide.u32 	%rd55, %r73, 4;
	add.s64 	%rd56, %rd1, %rd55;
	ld.global.f32 	%f56, [%rd56];
	fma.rn.f32 	%f57, %f55, %f56, %f54;
	add.s32 	%r77, %r118, 7;
	add.s32 	%r78, %r116, 13;
	mul.wide.u32 	%rd57, %r78, 4;
	add.s64 	%rd58, %rd2, %rd57;
	ld.global.f32 	%f58, [%rd58];
	mul.wide.u32 	%rd59, %r75, 4;
	add.s64 	%rd60, %rd1, %rd59;
	ld.global.f32 	%f59, [%rd60];
	fma.rn.f32 	%f60, %f58, %f59, %f57;
	add.s32 	%r79, %r116, 14;
	mul.wide.u32 	%rd61, %r79, 4;
	add.s64 	%rd62, %rd2, %rd61;
	ld.global.f32 	%f61, [%rd62];
	mul.wide.u32 	%rd63, %r77, 4;
	add.s64 	%rd64, %rd1, %rd63;
	ld.global.f32 	%f62, [%rd64];
	fma.rn.f32 	%f63, %f61, %f62, %f60;
	add.s32 	%r80, %r116, 15;
	mul.wide.u32 	%rd65, %r80, 4;
	add.s64 	%rd66, %rd2, %rd65;
	ld.global.f32 	%f64, [%rd66];
	mul.wide.u32 	%rd67, %r63, 4;
	add.s64 	%rd68, %rd1, %rd67;
	ld.global.f32 	%f65, [%rd68];
	fma.rn.f32 	%f119, %f64, %f65, %f63;
	add.s32 	%r118, %r118, 16;
	add.s32 	%r117, %r117, 16;
	add.s32 	%r116, %r116, 16;
	setp.ne.s32 	%p6, %r117, 0;
	@%p6 bra 	$L__BB0_5;
	add.s32 	%r121, %r118, -6;
	add.s32 	%r122, %r118, -7;
$L__BB0_7:
	and.b32  	%r81, %r8, 15;
	setp.eq.s32 	%p7, %r81, 0;
	@%p7 bra 	$L__BB0_17;
	add.s16 	%rs14, %rs17, %rs1;
	add.s16 	%rs15, %rs14, %rs12;
	cvt.u32.u16 	%r82, %rs15;
	and.b32  	%r24, %r82, 15;
	add.s32 	%r83, %r24, -1;
	setp.lt.u32 	%p8, %r83, 7;
	@%p8 bra 	$L__BB0_10;
	add.s32 	%r84, %r122, %r10;
	mul.wide.u32 	%rd69, %r84, 4;
	add.s64 	%rd70, %rd2, %rd69;
	ld.global.f32 	%f67, [%rd70];
	mul.wide.u32 	%rd71, %r122, 4;
	add.s64 	%rd72, %rd1, %rd71;
	ld.global.f32 	%f68, [%rd72];
	fma.rn.f32 	%f69, %f67, %f68, %f119;
	add.s32 	%r85, %r121, 1;
	add.s32 	%r86, %r121, %r10;
	mul.wide.u32 	%rd73, %r86, 4;
	add.s64 	%rd74, %rd2, %rd73;
	ld.global.f32 	%f70, [%rd74];
	mul.wide.u32 	%rd75, %r121, 4;
	add.s64 	%rd76, %rd1, %rd75;
	ld.global.f32 	%f71, [%rd76];
	fma.rn.f32 	%f72, %f70, %f71, %f69;
	add.s32 	%r87, %r121, 2;
	add.s32 	%r88, %r86, 1;
	mul.wide.u32 	%rd77, %r88, 4;
	add.s64 	%rd78, %rd2, %rd77;
	ld.global.f32 	%f73, [%rd78];
	mul.wide.u32 	%rd79, %r85, 4;
	add.s64 	%rd80, %rd1, %rd79;
	ld.global.f32 	%f74, [%rd80];
	fma.rn.f32 	%f75, %f73, %f74, %f72;
	add.s32 	%r89, %r121, 3;
	add.s32 	%r90, %r86, 2;
	mul.wide.u32 	%rd81, %r90, 4;
	add.s64 	%rd82, %rd2, %rd81;
	ld.global.f32 	%f76, [%rd82];
	mul.wide.u32 	%rd83, %r87, 4;
	add.s64 	%rd84, %rd1, %rd83;
	ld.global.f32 	%f77, [%rd84];
	fma.rn.f32 	%f78, %f76, %f77, %f75;
	add.s32 	%r91, %r121, 4;
	add.s32 	%r92, %r86, 3;
	mul.wide.u32 	%rd85, %r92, 4;
	add.s64 	%rd86, %rd2, %rd85;
	ld.global.f32 	%f79, [%rd86];
	mul.wide.u32 	%rd87, %r89, 4;
	add.s64 	%rd88, %rd1, %rd87;
	ld.global.f32 	%f80, [%rd88];
	fma.rn.f32 	%f81, %f79, %f80, %f78;
	add.s32 	%r93, %r121, 5;
	add.s32 	%r94, %r86, 4;
	mul.wide.u32 	%rd89, %r94, 4;
	add.s64 	%rd90, %rd2, %rd89;
	ld.global.f32 	%f82, [%rd90];
	mul.wide.u32 	%rd91, %r91, 4;
	add.s64 	%rd92, %rd1, %rd91;
	ld.global.f32 	%f83, [%rd92];
	fma.rn.f32 	%f84, %f82, %f83, %f81;
	add.s32 	%r95, %r121, 6;
	add.s32 	%r96, %r86, 5;
	mul.wide.u32 	%rd93, %r96, 4;
	add.s64 	%rd94, %rd2, %rd93;
	ld.global.f32 	%f85, [%rd94];
	mul.wide.u32 	%rd95, %r93, 4;
	add.s64 	%rd96, %rd1, %rd95;
	ld.global.f32 	%f86, [%rd96];
	fma.rn.f32 	%f87, %f85, %f86, %f84;
	add.s32 	%r97, %r86, 6;
	mul.wide.u32 	%rd97, %r97, 4;
	add.s64 	%rd98, %rd2, %rd97;
	ld.global.f32 	%f88, [%rd98];
	mul.wide.u32 	%rd99, %r95, 4;
	add.s64 	%rd100, %rd1, %rd99;
	ld.global.f32 	%f89, [%rd100];
	fma.rn.f32 	%f119, %f88, %f89, %f87;
	add.s32 	%r122, %r121, 7;
	add.s32 	%r121, %r121, 8;
$L__BB0_10:
	and.b32  	%r98, %r24, 7;
	setp.eq.s32 	%p9, %r98, 0;
	@%p9 bra 	$L__BB0_17;
	cvt.u32.u16 	%r99, %rs5;
	and.b32  	%r100, %r99, 7;
	and.b32  	%r29, %r99, 3;
	add.s32 	%r101, %r100, -1;
	setp.lt.u32 	%p10, %r101, 3;
	@%p10 bra 	$L__BB0_13;
	add.s32 	%r102, %r122, %r10;
	mul.wide.u32 	%rd101, %r102, 4;
	add.s64 	%rd102, %rd2, %rd101;
	ld.global.f32 	%f91, [%rd102];
	mul.wide.u32 	%rd103, %r122, 4;
	add.s64 	%rd104, %rd1, %rd103;
	ld.global.f32 	%f92, [%rd104];
	fma.rn.f32 	%f93, %f91, %f92, %f119;
	add.s32 	%r103, %r121, 1;
	add.s32 	%r104, %r121, %r10;
	mul.wide.u32 	%rd105, %r104, 4;
	add.s64 	%rd106, %rd2, %rd105;
	ld.global.f32 	%f94, [%rd106];
	mul.wide.u32 	%rd107, %r121, 4;
	add.s64 	%rd108, %rd1, %rd107;
	ld.global.f32 	%f95, [%rd108];
	fma.rn.f32 	%f96, %f94, %f95, %f93;
	add.s32 	%r105, %r121, 2;
	add.s32 	%r106, %r104, 1;
	mul.wide.u32 	%rd109, %r106, 4;
	add.s64 	%rd110, %rd2, %rd109;
	ld.global.f32 	%f97, [%rd110];
	mul.wide.u32 	%rd111, %r103, 4;
	add.s64 	%rd112, %rd1, %rd111;
	ld.global.f32 	%f98, [%rd112];
	fma.rn.f32 	%f99, %f97, %f98, %f96;
	add.s32 	%r107, %r104, 2;
	mul.wide.u32 	%rd113, %r107, 4;
	add.s64 	%rd114, %rd2, %rd113;
	ld.global.f32 	%f100, [%rd114];
	mul.wide.u32 	%rd115, %r105, 4;
	add.s64 	%rd116, %rd1, %rd115;
	ld.global.f32 	%f101, [%rd116];
	fma.rn.f32 	%f119, %f100, %f101, %f99;
	add.s32 	%r122, %r121, 3;
	add.s32 	%r121, %r121, 4;
$L__BB0_13:
	setp.eq.s32 	%p11, %r29, 0;
	@%p11 bra 	$L__BB0_17;
	add.s32 	%r108, %r122, %r10;
	mul.wide.u32 	%rd117, %r108, 4;
	add.s64 	%rd118, %rd2, %rd117;
	ld.global.f32 	%f102, [%rd118];
	mul.wide.u32 	%rd119, %r122, 4;
	add.s64 	%rd120, %rd1, %rd119;
	ld.global.f32 	%f103, [%rd120];
	fma.rn.f32 	%f119, %f102, %f103, %f119;
	setp.eq.s32 	%p12, %r29, 1;
	@%p12 bra 	$L__BB0_17;
	add.s32 	%r34, %r121, %r10;
	mul.wide.u32 	%rd121, %r34, 4;
	add.s64 	%rd122, %rd2, %rd121;
	ld.global.f32 	%f104, [%rd122];
	mul.wide.u32 	%rd123, %r121, 4;
	add.s64 	%rd124, %rd1, %rd123;
	ld.global.f32 	%f105, [%rd124];
	fma.rn.f32 	%f119, %f104, %f105, %f119;
	setp.eq.s32 	%p13, %r29, 2;
	@%p13 bra 	$L__BB0_17;
	add.s32 	%r109, %r34, 1;
	mul.wide.u32 	%rd125, %r109, 4;
	add.s64 	%rd126, %rd2, %rd125;
	ld.global.f32 	%f106, [%rd126];
	add.s32 	%r110, %r121, 1;
	mul.wide.u32 	%rd127, %r110, 4;
	add.s64 	%rd128, %rd1, %rd127;
	ld.global.f32 	%f107, [%rd128];
	fma.rn.f32 	%f119, %f106, %f107, %f119;
$L__BB0_17:
	add.s32 	%r115, %r115, -1;
	mul.lo.s32 	%r111, %r115, %r1;
	add.s32 	%r112, %r111, %r37;
	mul.wide.u32 	%rd129, %r112, 4;
	add.s64 	%rd130, %rd2, %rd129;
	ld.global.f32 	%f108, [%rd130];
	sub.f32 	%f109, %f108, %f119;
	add.s32 	%r113, %r115, %r111;
	mul.wide.u32 	%rd131, %r113, 4;
	add.s64 	%rd132, %rd2, %rd131;
	ld.global.f32 	%f110, [%rd132];
	div.rn.f32 	%f111, %f109, %f110;
	mul.wide.u32 	%rd133, %r115, 4;
	add.s64 	%rd134, %rd1, %rd133;
	st.global.f32 	[%rd134], %f111;
	setp.ne.s32 	%p14, %r115, 0;
	add.s32 	%r114, %r114, 1;
	add.s16 	%rs17, %rs17, 1;
	add.s16 	%rs16, %rs16, 1;
	@%p14 bra 	$L__BB0_2;
$L__BB0_18:
	ret;

}
	// .globl	_Z16device_eleminatePfj
.visible .entry _Z16device_eleminatePfj(
	.param .u64 .ptr .align 1 _Z16device_eleminatePfj_param_0,
	.param .u32 _Z16device_eleminatePfj_param_1
)
{
	.reg .pred 	%p<47>;
	.reg .b32 	%r<249>;
	.reg .b32 	%f<168>;
	.reg .b64 	%rd<131>;
	// demoted variable
	.shared .align 4 .u32 _ZZ16device_eleminatePfjE1i;
	// demoted variable
	.shared .align 4 .u32 _ZZ16device_eleminatePfjE3max;
	ld.param.u64 	%rd4, [_Z16device_eleminatePfj_param_0];
	ld.param.u32 	%r108, [_Z16device_eleminatePfj_param_1];
	cvta.to.global.u64 	%rd1, %rd4;
	mov.u32 	%r1, %tid.y;
	mov.u32 	%r109, %ntid.x;
	mul.lo.s32 	%r110, %r1, %r109;
	mov.u32 	%r2, %tid.x;
	or.b32  	%r3, %r110, %r2;
	setp.ne.s32 	%p1, %r3, 0;
	@%p1 bra 	$L__BB1_2;
	mov.b32 	%r111, 1;
	st.shared.u32 	[_ZZ16device_eleminatePfjE1i], %r111;
$L__BB1_2:
	bar.sync 	0;
	ld.shared.u32 	%r232, [_ZZ16device_eleminatePfjE1i];
	setp.gt.u32 	%p2, %r232, %r108;
	@%p2 bra 	$L__BB1_65;
	add.s32 	%r5, %r108, 1;
	mad.lo.s32 	%r6, %r2, %r108, %r2;
	add.s32 	%r7, %r6, -1;
	add.s32 	%r8, %r108, 2;
	shl.b32 	%r112, %r108, 3;
	add.s32 	%r9, %r112, 8;
	mul.lo.s32 	%r10, %r108, 3;
	shl.b32 	%r11, %r108, 2;
$L__BB1_4:
	setp.ne.s32 	%p3, %r3, 0;
	@%p3 bra 	$L__BB1_47;
	st.shared.u32 	[_ZZ16device_eleminatePfjE3max], %r232;
	add.s32 	%r236, %r232, 1;
	setp.gt.u32 	%p4, %r236, %r108;
	@%p4 bra 	$L__BB1_47;
	add.s32 	%r14, %r232, -1;
	add.s32 	%r113, %r232, 2;
	max.u32 	%r114, %r113, %r5;
	not.b32 	%r115, %r232;
	add.s32 	%r15, %r114, %r115;
	sub.s32 	%r116, %r114, %r232;
	add.s32 	%r117, %r116, -2;
	setp.lt.u32 	%p5, %r117, 7;
	mov.u32 	%r237, %r232;
	@%p5 bra 	$L__BB1_26;
	add.s32 	%r218, %r232, 4;
	and.b32  	%r118, %r15, -8;
	neg.s32 	%r217, %r118;
	mul.lo.s32 	%r119, %r8, %r232;
	add.s32 	%r216, %r108, %r119;
	shl.b32 	%r120, %r108, 1;
	add.s32 	%r215, %r120, %r119;
	add.s32 	%r214, %r10, %r119;
	add.s32 	%r213, %r11, %r119;
	mad.lo.s32 	%r212, %r108, 5, %r119;
	mad.lo.s32 	%r211, %r108, 6, %r119;
	mad.lo.s32 	%r210, %r108, 7, %r119;
	add.s32 	%r209, %r119, 2;
$L__BB1_8:
	.pragma "nounroll";
	add.s32 	%r37, %r218, -3;
	add.s32 	%r121, %r209, -3;
	mul.wide.u32 	%rd5, %r121, 4;
	add.s64 	%rd6, %rd1, %rd5;
	ld.global.f32 	%f1, [%rd6];
	abs.f32 	%f2, %f1;
	add.s32 	%r122, %r232, -1;
	mad.lo.s32 	%r123, %r122, %r5, %r14;
	mul.wide.u32 	%rd7, %r123, 4;
	add.s64 	%rd8, %rd1, %rd7;
	ld.global.f32 	%f3, [%rd8];
	abs.f32 	%f4, %f3;
	setp.leu.f32 	%p6, %f2, %f4;
	@%p6 bra 	$L__BB1_10;
	st.shared.u32 	[_ZZ16device_eleminatePfjE3max], %r37;
	mov.u32 	%r232, %r37;
$L__BB1_10:
	mul.wide.u32 	%rd9, %r216, 4;
	add.s64 	%rd10, %rd1, %rd9;
	ld.global.f32 	%f5, [%rd10];
	abs.f32 	%f6, %f5;
	add.s32 	%r124, %r232, -1;
	mad.lo.s32 	%r125, %r124, %r5, %r14;
	mul.wide.u32 	%rd11, %r125, 4;
	add.s64 	%rd12, %rd1, %rd11;
	ld.global.f32 	%f7, [%rd12];
	abs.f32 	%f8, %f7;
	setp.leu.f32 	%p7, %f6, %f8;
	@%p7 bra 	$L__BB1_12;
	add.s32 	%r232, %r218, -2;
	st.shared.u32 	[_ZZ16device_eleminatePfjE3max], %r232;
$L__BB1_12:
	add.s32 	%r126, %r215, 1;
	mul.wide.u32 	%rd13, %r126, 4;
	add.s64 	%rd14, %rd1, %rd13;
	ld.global.f32 	%f9, [%rd14];
	abs.f32 	%f10, %f9;
	add.s32 	%r127, %r232, -1;
	mad.lo.s32 	%r128, %r127, %r5, %r14;
	mul.wide.u32 	%rd15, %r128, 4;
	add.s64 	%rd16, %rd1, %rd15;
	ld.global.f32 	%f11, [%rd16];
	abs.f32 	%f12, %f11;
	setp.leu.f32 	%p8, %f10, %f12;
	@%p8 bra 	$L__BB1_14;
	add.s32 	%r232, %r218, -1;
	st.shared.u32 	[_ZZ16device_eleminatePfjE3max], %r232;
$L__BB1_14:
	add.s32 	%r129, %r214, 2;
	mul.wide.u32 	%rd17, %r129, 4;
	add.s64 	%rd18, %rd1, %rd17;
	ld.global.f32 	%f13, [%rd18];
	abs.f32 	%f14, %f13;
	add.s32 	%r130, %r232, -1;
	mad.lo.s32 	%r131, %r130, %r5, %r14;
	mul.wide.u32 	%rd19, %r131, 4;
	add.s64 	%rd20, %rd1, %rd19;
	ld.global.f32 	%f15, [%rd20];
	abs.f32 	%f16, %f15;
	setp.leu.f32 	%p9, %f14, %f16;
	@%p9 bra 	$L__BB1_16;
	st.shared.u32 	[_ZZ16device_eleminatePfjE3max], %r218;
	mov.u32 	%r232, %r218;
$L__BB1_16:
	add.s32 	%r132, %r213, 3;
	mul.wide.u32 	%rd21, %r132, 4;
	add.s64 	%rd22, %rd1, %rd21;
	ld.global.f32 	%f17, [%rd22];
	abs.f32 	%f18, %f17;
	add.s32 	%r133, %r232, -1;
	mad.lo.s32 	%r134, %r133, %r5, %r14;
	mul.wide.u32 	%rd23, %r134, 4;
	add.s64 	%rd24, %rd1, %rd23;
	ld.global.f32 	%f19, [%rd24];
	abs.f32 	%f20, %f19;
	setp.leu.f32 	%p10, %f18, %f20;
	@%p10 bra 	$L__BB1_18;
	add.s32 	%r232, %r218, 1;
	st.shared.u32 	[_ZZ16device_eleminatePfjE3max], %r232;
$L__BB1_18:
	add.s32 	%r135, %r212, 4;
	mul.wide.u32 	%rd25, %r135, 4;
	add.s64 	%rd26, %rd1, %rd25;
	ld.global.f32 	%f21, [%rd26];
	abs.f32 	%f22, %f21;
	add.s32 	%r136, %r232, -1;
	mad.lo.s32 	%r137, %r136, %r5, %r14;
	mul.wide.u32 	%rd27, %r137, 4;
	add.s64 	%rd28, %rd1, %rd27;
	ld.global.f32 	%f23, [%rd28];
	abs.f32 	%f24, %f23;
	setp.leu.f32 	%p11, %f22, %f24;
	@%p11 bra 	$L__BB1_20;
	add.s32 	%r232, %r218, 2;
	st.shared.u32 	[_ZZ16device_eleminatePfjE3max], %r232;
$L__BB1_20:
	add.s32 	%r138, %r211, 5;
	mul.wide.u32 	%rd29, %r138, 4;
	add.s64 	%rd30, %rd1, %rd29;
	ld.global.f32 	%f25, [%rd30];
	abs.f32 	%f26, %f25;
	add.s32 	%r139, %r232, -1;
	mad.lo.s32 	%r140, %r139, %r5, %r14;
	mul.wide.u32 	%rd31, %r140, 4;
	add.s64 	%rd32, %rd1, %rd31;
	ld.global.f32 	%f27, [%rd32];
	abs.f32 	%f28, %f27;
	setp.leu.f32 	%p12, %f26, %f28;
	@%p12 bra 	$L__BB1_22;
	add.s32 	%r232, %r218, 3;
	st.shared.u32 	[_ZZ16device_eleminatePfjE3max], %r232;
$L__BB1_22:
	add.s32 	%r50, %r218, 4;
	add.s32 	%r141, %r210, 6;
	mul.wide.u32 	%rd33, %r141, 4;
	add.s64 	%rd34, %rd1, %rd33;
	ld.global.f32 	%f29, [%rd34];
	abs.f32 	%f30, %f29;
	add.s32 	%r142, %r232, -1;
	mad.lo.s32 	%r143, %r142, %r5, %r14;
	mul.wide.u32 	%rd35, %r143, 4;
	add.s64 	%rd36, %rd1, %rd35;
	ld.global.f32 	%f31, [%rd36];
	abs.f32 	%f32, %f31;
	setp.leu.f32 	%p13, %f30, %f32;
	@%p13 bra 	$L__BB1_24;
	st.shared.u32 	[_ZZ16device_eleminatePfjE3max], %r50;
	mov.u32 	%r232, %r50;
$L__BB1_24:
	add.s32 	%r218, %r218, 8;
	add.s32 	%r217, %r217, 8;
	add.s32 	%r216, %r216, %r9;
	add.s32 	%r215, %r215, %r9;
	add.s32 	%r214, %r214, %r9;
	add.s32 	%r213, %r213, %r9;
	add.s32 	%r212, %r212, %r9;
	add.s32 	%r211, %r211, %r9;
	add.s32 	%r210, %r210, %r9;
	add.s32 	%r209, %r209, %r9;
	setp.ne.s32 	%p14, %r217, 0;
	@%p14 bra 	$L__BB1_8;
	add.s32 	%r236, %r218, -3;
	add.s32 	%r237, %r218, -4;
$L__BB1_26:
	and.b32  	%r67, %r15, 7;
	setp.eq.s32 	%p15, %r67, 0;
	@%p15 bra 	$L__BB1_47;
	and.b32  	%r68, %r15, 3;
	setp.lt.u32 	%p16, %r67, 4;
	@%p16 bra 	$L__BB1_37;
	mad.lo.s32 	%r144, %r237, %r5, %r14;
	mul.wide.u32 	%rd37, %r144, 4;
	add.s64 	%rd38, %rd1, %rd37;
	ld.global.f32 	%f33, [%rd38];
	abs.f32 	%f34, %f33;
	add.s32 	%r145, %r232, -1;
	mad.lo.s32 	%r146, %r145, %r5, %r14;
	mul.wide.u32 	%rd39, %r146, 4;
	add.s64 	%rd40, %rd1, %rd39;
	ld.global.f32 	%f35, [%rd40];
	abs.f32 	%f36, %f35;
	setp.leu.f32 	%p17, %f34, %f36;
	@%p17 bra 	$L__BB1_30;
	st.shared.u32 	[_ZZ16device_eleminatePfjE3max], %r236;
	mov.u32 	%r232, %r236;
$L__BB1_30:
	mad.lo.s32 	%r70, %r236, %r5, %r14;
	mul.wide.u32 	%rd41, %r70, 4;
	add.s64 	%rd42, %rd1, %rd41;
	ld.global.f32 	%f37, [%rd42];
	abs.f32 	%f38, %f37;
	add.s32 	%r147, %r232, -1;
	mad.lo.s32 	%r148, %r147, %r5, %r14;
	mul.wide.u32 	%rd43, %r148, 4;
	add.s64 	%rd44, %rd1, %rd43;
	ld.global.f32 	%f39, [%rd44];
	abs.f32 	%f40, %f39;
	setp.leu.f32 	%p18, %f38, %f40;
	@%p18 bra 	$L__BB1_32;
	add.s32 	%r232, %r236, 1;
	st.shared.u32 	[_ZZ16device_eleminatePfjE3max], %r232;
$L__BB1_32:
	add.s32 	%r73, %r70, %r5;
	mul.wide.u32 	%rd45, %r73, 4;
	add.s64 	%rd46, %rd1, %rd45;
	ld.global.f32 	%f41, [%rd46];
	abs.f32 	%f42, %f41;
	add.s32 	%r149, %r232, -1;
	mad.lo.s32 	%r150, %r149, %r5, %r14;
	mul.wide.u32 	%rd47, %r150, 4;
	add.s64 	%rd48, %rd1, %rd47;
	ld.global.f32 	%f43, [%rd48];
	abs.f32 	%f44, %f43;
	setp.leu.f32 	%p19, %f42, %f44;
	@%p19 bra 	$L__BB1_34;
	add.s32 	%r232, %r236, 2;
	st.shared.u32 	[_ZZ16device_eleminatePfjE3max], %r232;
$L__BB1_34:
	add.s32 	%r237, %r236, 3;
	add.s32 	%r151, %r73, %r5;
	mul.wide.u32 	%rd49, %r151, 4;
	add.s64 	%rd50, %rd1, %rd49;
	ld.global.f32 	%f45, [%rd50];
	abs.f32 	%f46, %f45;
	add.s32 	%r152, %r232, -1;
	mad.lo.s32 	%r153, %r152, %r5, %r14;
	mul.wide.u32 	%rd51, %r153, 4;
	add.s64 	%rd52, %rd1, %rd51;
	ld.global.f32 	%f47, [%rd52];
	abs.f32 	%f48, %f47;
	setp.leu.f32 	%p20, %f46, %f48;
	@%p20 bra 	$L__BB1_36;
	st.shared.u32 	[_ZZ16device_eleminatePfjE3max], %r237;
	mov.u32 	%r232, %r237;
$L__BB1_36:
	add.s32 	%r236, %r236, 4;
$L__BB1_37:
	setp.eq.s32 	%p21, %r68, 0;
	@%p21 bra 	$L__BB1_47;
	setp.eq.s32 	%p22, %r68, 1;
	@%p22 bra 	$L__BB1_44;
	mad.lo.s32 	%r154, %r237, %r5, %r14;
	mul.wide.u32 	%rd53, %r154, 4;
	add.s64 	%rd54, %rd1, %rd53;
	ld.global.f32 	%f49, [%rd54];
	abs.f32 	%f50, %f49;
	add.s32 	%r155, %r232, -1;
	mad.lo.s32 	%r156, %r155, %r5, %r14;
	mul.wide.u32 	%rd55, %r156, 4;
	add.s64 	%rd56, %rd1, %rd55;
	ld.global.f32 	%f51, [%rd56];
	abs.f32 	%f52, %f51;
	setp.leu.f32 	%p23, %f50, %f52;
	@%p23 bra 	$L__BB1_41;
	st.shared.u32 	[_ZZ16device_eleminatePfjE3max], %r236;
	mov.u32 	%r232, %r236;
$L__BB1_41:
	add.s32 	%r237, %r236, 1;
	mad.lo.s32 	%r157, %r236, %r5, %r14;
	mul.wide.u32 	%rd57, %r157, 4;
	add.s64 	%rd58, %rd1, %rd57;
	ld.global.f32 	%f53, [%rd58];
	abs.f32 	%f54, %f53;
	add.s32 	%r158, %r232, -1;
	mad.lo.s32 	%r159, %r158, %r5, %r14;
	mul.wide.u32 	%rd59, %r159, 4;
	add.s64 	%rd60, %rd1, %rd59;
	ld.global.f32 	%f55, [%rd60];
	abs.f32 	%f56, %f55;
	setp.leu.f32 	%p24, %f54, %f56;
	@%p24 bra 	$L__BB1_43;
	st.shared.u32 	[_ZZ16device_eleminatePfjE3max], %r237;
	mov.u32 	%r232, %r237;
$L__BB1_43:
	add.s32 	%r236, %r236, 2;
$L__BB1_44:
	and.b32  	%r160, %r15, 1;
	setp.eq.b32 	%p25, %r160, 1;
	not.pred 	%p26, %p25;
	@%p26 bra 	$L__BB1_47;
	mad.lo.s32 	%r161, %r237, %r5, %r14;
	mul.wide.u32 	%rd61, %r161, 4;
	add.s64 	%rd62, %rd1, %rd61;
	ld.global.f32 	%f57, [%rd62];
	abs.f32 	%f58, %f57;
	add.s32 	%r162, %r232, -1;
	mad.lo.s32 	%r163, %r162, %r5, %r14;
	mul.wide.u32 	%rd63, %r163, 4;
	add.s64 	%rd64, %rd1, %rd63;
	ld.global.f32 	%f59, [%rd64];
	abs.f32 	%f60, %f59;
	setp.leu.f32 	%p27, %f58, %f60;
	@%p27 bra 	$L__BB1_47;
	st.shared.u32 	[_ZZ16device_eleminatePfjE3max], %r236;
$L__BB1_47:
	add.s32 	%r89, %r2, 1;
	setp.ne.s32 	%p28, %r1, 0;
	bar.sync 	0;
	@%p28 bra 	$L__BB1_50;
	setp.ge.u32 	%p29, %r2, %r108;
	ld.shared.u32 	%r90, [_ZZ16device_eleminatePfjE1i];
	setp.lt.u32 	%p30, %r89, %r90;
	or.pred  	%p31, %p29, %p30;
	@%p31 bra 	$L__BB1_50;
	add.s32 	%r164, %r90, -1;
	mad.lo.s32 	%r165, %r164, %r5, %r2;
	mul.wide.u32 	%rd65, %r165, 4;
	add.s64 	%rd66, %rd1, %rd65;
	ld.global.f32 	%f61, [%rd66];
	ld.shared.u32 	%r166, [_ZZ16device_eleminatePfjE3max];
	add.s32 	%r167, %r166, -1;
	mad.lo.s32 	%r168, %r167, %r5, %r2;
	mul.wide.u32 	%rd67, %r168, 4;
	add.s64 	%rd68, %rd1, %rd67;
	ld.global.f32 	%f62, [%rd68];
	st.global.f32 	[%rd66], %f62;
	st.global.f32 	[%rd68], %f61;
$L__BB1_50:
	setp.ge.u32 	%p32, %r2, %r108;
	bar.sync 	0;
	ld.shared.u32 	%r91, [_ZZ16device_eleminatePfjE1i];
	add.s32 	%r169, %r91, 1;
	setp.lt.u32 	%p33, %r89, %r169;
	setp.lt.u32 	%p34, %r5, %r91;
	or.pred  	%p35, %p33, %p34;
	or.pred  	%p36, %p35, %p32;
	@%p36 bra 	$L__BB1_62;
	add.s32 	%r170, %r91, -1;
	mad.lo.s32 	%r92, %r170, %r5, -1;
	add.s32 	%r171, %r170, %r6;
	mul.wide.u32 	%rd69, %r171, 4;
	add.s64 	%rd2, %rd1, %rd69;
	add.s32 	%r172, %r92, %r91;
	mul.wide.u32 	%rd70, %r172, 4;
	add.s64 	%rd3, %rd1, %rd70;
	min.u32 	%r173, %r108, %r170;
	sub.s32 	%r93, %r5, %r173;
	sub.s32 	%r174, %r108, %r173;
	setp.lt.u32 	%p37, %r174, 7;
	mov.u32 	%r245, %r5;
	@%p37 bra 	$L__BB1_54;
	mov.b32 	%r244, 0;
	mov.u32 	%r245, %r5;
$L__BB1_53:
	.pragma "nounroll";
	add.s32 	%r176, %r245, %r92;
	mul.wide.u32 	%rd71, %r176, 4;
	add.s64 	%rd72, %rd1, %rd71;
	ld.global.f32 	%f63, [%rd72];
	ld.global.f32 	%f64, [%rd2];
	mul.f32 	%f65, %f63, %f64;
	ld.global.f32 	%f66, [%rd3];
	div.rn.f32 	%f67, %f65, %f66;
	add.s32 	%r177, %r7, %r245;
	mul.wide.u32 	%rd73, %r177, 4;
	add.s64 	%rd74, %rd1, %rd73;
	ld.global.f32 	%f68, [%rd74];
	sub.f32 	%f69, %f68, %f67;
	st.global.f32 	[%rd74], %f69;
	add.s32 	%r178, %r176, -1;
	mul.wide.u32 	%rd75, %r178, 4;
	add.s64 	%rd76, %rd1, %rd75;
	ld.global.f32 	%f70, [%rd76];
	ld.global.f32 	%f71, [%rd2];
	mul.f32 	%f72, %f70, %f71;
	ld.global.f32 	%f73, [%rd3];
	div.rn.f32 	%f74, %f72, %f73;
	add.s32 	%r179, %r177, -1;
	mul.wide.u32 	%rd77, %r179, 4;
	add.s64 	%rd78, %rd1, %rd77;
	ld.global.f32 	%f75, [%rd78];
	sub.f32 	%f76, %f75, %f74;
	st.global.f32 	[%rd78], %f76;
	add.s32 	%r180, %r176, -2;
	mul.wide.u32 	%rd79, %r180, 4;
	add.s64 	%rd80, %rd1, %rd79;
	ld.global.f32 	%f77, [%rd80];
	ld.global.f32 	%f78, [%rd2];
	mul.f32 	%f79, %f77, %f78;
	ld.global.f32 	%f80, [%rd3];
	div.rn.f32 	%f81, %f79, %f80;
	add.s32 	%r181, %r177, -2;
	mul.wide.u32 	%rd81, %r181, 4;
	add.s64 	%rd82, %rd1, %rd81;
	ld.global.f32 	%f82, [%rd82];
	sub.f32 	%f83, %f82, %f81;
	st.global.f32 	[%rd82], %f83;
	add.s32 	%r182, %r176, -3;
	mul.wide.u32 	%rd83, %r182, 4;
	add.s64 	%rd84, %rd1, %rd83;
	ld.global.f32 	%f84, [%rd84];
	ld.global.f32 	%f85, [%rd2];
	mul.f32 	%f86, %f84, %f85;
	ld.global.f32 	%f87, [%rd3];
	div.rn.f32 	%f88, %f86, %f87;
	add.s32 	%r183, %r177, -3;
	mul.wide.u32 	%rd85, %r183, 4;
	add.s64 	%rd86, %rd1, %rd85;
	ld.global.f32 	%f89, [%rd86];
	sub.f32 	%f90, %f89, %f88;
	st.global.f32 	[%rd86], %f90;
	add.s32 	%r184, %r176, -4;
	mul.wide.u32 	%rd87, %r184, 4;
	add.s64 	%rd88, %rd1, %rd87;
	ld.global.f32 	%f91, [%rd88];
	ld.global.f32 	%f92, [%rd2];
	mul.f32 	%f93, %f91, %f92;
	ld.global.f32 	%f94, [%rd3];
	div.rn.f32 	%f95, %f93, %f94;
	add.s32 	%r185, %r177, -4;
	mul.wide.u32 	%rd89, %r185, 4;
	add.s64 	%rd90, %rd1, %rd89;
	ld.global.f32 	%f96, [%rd90];
	sub.f32 	%f97, %f96, %f95;
	st.global.f32 	[%rd90], %f97;
	add.s32 	%r186, %r176, -5;
	mul.wide.u32 	%rd91, %r186, 4;
	add.s64 	%rd92, %rd1, %rd91;
	ld.global.f32 	%f98, [%rd92];
	ld.global.f32 	%f99, [%rd2];
	mul.f32 	%f100, %f98, %f99;
	ld.global.f32 	%f101, [%rd3];
	div.rn.f32 	%f102, %f100, %f101;
	add.s32 	%r187, %r177, -5;
	mul.wide.u32 	%rd93, %r187, 4;
	add.s64 	%rd94, %rd1, %rd93;
	ld.global.f32 	%f103, [%rd94];
	sub.f32 	%f104, %f103, %f102;
	st.global.f32 	[%rd94], %f104;
	add.s32 	%r188, %r176, -6;
	mul.wide.u32 	%rd95, %r188, 4;
	add.s64 	%rd96, %rd1, %rd95;
	ld.global.f32 	%f105, [%rd96];
	ld.global.f32 	%f106, [%rd2];
	mul.f32 	%f107, %f105, %f106;
	ld.global.f32 	%f108, [%rd3];
	div.rn.f32 	%f109, %f107, %f108;
	add.s32 	%r189, %r177, -6;
	mul.wide.u32 	%rd97, %r189, 4;
	add.s64 	%rd98, %rd1, %rd97;
	ld.global.f32 	%f110, [%rd98];
	sub.f32 	%f111, %f110, %f109;
	st.global.f32 	[%rd98], %f111;
	add.s32 	%r190, %r176, -7;
	mul.wide.u32 	%rd99, %r190, 4;
	add.s64 	%rd100, %rd1, %rd99;
	ld.global.f32 	%f112, [%rd100];
	ld.global.f32 	%f113, [%rd2];
	mul.f32 	%f114, %f112, %f113;
	ld.global.f32 	%f115, [%rd3];
	div.rn.f32 	%f116, %f114, %f115;
	add.s32 	%r191, %r177, -7;
	mul.wide.u32 	%rd101, %r191, 4;
	add.s64 	%rd102, %rd1, %rd101;
	ld.global.f32 	%f117, [%rd102];
	sub.f32 	%f118, %f117, %f116;
	st.global.f32 	[%rd102], %f118;
	add.s32 	%r245, %r245, -8;
	add.s32 	%r244, %r244, 8;
	and.b32  	%r192, %r93, -8;
	setp.ne.s32 	%p38, %r244, %r192;
	@%p38 bra 	$L__BB1_53;
$L__BB1_54:
	and.b32  	%r99, %r93, 7;
	setp.eq.s32 	%p39, %r99, 0;
	@%p39 bra 	$L__BB1_62;
	setp.lt.u32 	%p40, %r99, 4;
	@%p40 bra 	$L__BB1_57;
	add.s32 	%r193, %r245, %r92;
	mul.wide.u32 	%rd103, %r193, 4;
	add.s64 	%rd104, %rd1, %rd103;
	ld.global.f32 	%f119, [%rd104];
	ld.global.f32 	%f120, [%rd2];
	mul.f32 	%f121, %f119, %f120;
	ld.global.f32 	%f122, [%rd3];
	div.rn.f32 	%f123, %f121, %f122;
	add.s32 	%r194, %r7, %r245;
	mul.wide.u32 	%rd105, %r194, 4;
	add.s64 	%rd106, %rd1, %rd105;
	ld.global.f32 	%f124, [%rd106];
	sub.f32 	%f125, %f124, %f123;
	st.global.f32 	[%rd106], %f125;
	add.s32 	%r195, %r193, -1;
	mul.wide.u32 	%rd107, %r195, 4;
	add.s64 	%rd108, %rd1, %rd107;
	ld.global.f32 	%f126, [%rd108];
	ld.global.f32 	%f127, [%rd2];
	mul.f32 	%f128, %f126, %f127;
	ld.global.f32 	%f129, [%rd3];
	div.rn.f32 	%f130, %f128, %f129;
	add.s32 	%r196, %r194, -1;
	mul.wide.u32 	%rd109, %r196, 4;
	add.s64 	%rd110, %rd1, %rd109;
	ld.global.f32 	%f131, [%rd110];
	sub.f32 	%f132, %f131, %f130;
	st.global.f32 	[%rd110], %f132;
	add.s32 	%r197, %r193, -2;
	mul.wide.u32 	%rd111, %r197, 4;
	add.s64 	%rd112, %rd1, %rd111;
	ld.global.f32 	%f133, [%rd112];
	ld.global.f32 	%f134, [%rd2];
	mul.f32 	%f135, %f133, %f134;
	ld.global.f32 	%f136, [%rd3];
	div.rn.f32 	%f137, %f135, %f136;
	add.s32 	%r198, %r194, -2;
	mul.wide.u32 	%rd113, %r198, 4;
	add.s64 	%rd114, %rd1, %rd113;
	ld.global.f32 	%f138, [%rd114];
	sub.f32 	%f139, %f138, %f137;
	st.global.f32 	[%rd114], %f139;
	add.s32 	%r199, %r193, -3;
	mul.wide.u32 	%rd115, %r199, 4;
	add.s64 	%rd116, %rd1, %rd115;
	ld.global.f32 	%f140, [%rd116];
	ld.global.f32 	%f141, [%rd2];
	mul.f32 	%f142, %f140, %f141;
	ld.global.f32 	%f143, [%rd3];
	div.rn.f32 	%f144, %f142, %f143;
	add.s32 	%r200, %r194, -3;
	mul.wide.u32 	%rd117, %r200, 4;
	add.s64 	%rd118, %rd1, %rd117;
	ld.global.f32 	%f145, [%rd118];
	sub.f32 	%f146, %f145, %f144;
	st.global.f32 	[%rd118], %f146;
	add.s32 	%r245, %r245, -4;
$L__BB1_57:
	and.b32  	%r102, %r93, 3;
	setp.eq.s32 	%p41, %r102, 0;
	@%p41 bra 	$L__BB1_62;
	setp.eq.s32 	%p42, %r102, 1;
	@%p42 bra 	$L__BB1_60;
	add.s32 	%r201, %r245, %r92;
	mul.wide.u32 	%rd119, %r201, 4;
	add.s64 	%rd120, %rd1, %rd119;
	ld.global.f32 	%f147, [%rd120];
	ld.global.f32 	%f148, [%rd2];
	mul.f32 	%f149, %f147, %f148;
	ld.global.f32 	%f150, [%rd3];
	div.rn.f32 	%f151, %f149, %f150;
	add.s32 	%r202, %r7, %r245;
	mul.wide.u32 	%rd121, %r202, 4;
	add.s64 	%rd122, %rd1, %rd121;
	ld.global.f32 	%f152, [%rd122];
	sub.f32 	%f153, %f152, %f151;
	st.global.f32 	[%rd122], %f153;
	add.s32 	%r203, %r201, -1;
	mul.wide.u32 	%rd123, %r203, 4;
	add.s64 	%rd124, %rd1, %rd123;
	ld.global.f32 	%f154, [%rd124];
	ld.global.f32 	%f155, [%rd2];
	mul.f32 	%f156, %f154, %f155;
	ld.global.f32 	%f157, [%rd3];
	div.rn.f32 	%f158, %f156, %f157;
	add.s32 	%r204, %r202, -1;
	mul.wide.u32 	%rd125, %r204, 4;
	add.s64 	%rd126, %rd1, %rd125;
	ld.global.f32 	%f159, [%rd126];
	sub.f32 	%f160, %f159, %f158;
	st.global.f32 	[%rd126], %f160;
	add.s32 	%r245, %r245, -2;
$L__BB1_60:
	and.b32  	%r205, %r93, 1;
	setp.eq.b32 	%p43, %r205, 1;
	not.pred 	%p44, %p43;
	@%p44 bra 	$L__BB1_62;
	add.s32 	%r206, %r245, %r92;
	mul.wide.u32 	%rd127, %r206, 4;
	add.s64 	%rd128, %rd1, %rd127;
	ld.global.f32 	%f161, [%rd128];
	ld.global.f32 	%f162, [%rd2];
	mul.f32 	%f163, %f161, %f162;
	ld.global.f32 	%f164, [%rd3];
	div.rn.f32 	%f165, %f163, %f164;
	add.s32 	%r207, %r7, %r245;
	mul.wide.u32 	%rd129, %r207, 4;
	add.s64 	%rd130, %rd1, %rd129;
	ld.global.f32 	%f166, [%rd130];
	sub.f32 	%f167, %f166, %f165;
	st.global.f32 	[%rd130], %f167;
$L__BB1_62:
	setp.ne.s32 	%p45, %r3, 0;
	bar.sync 	0;
	ld.shared.u32 	%r232, [_ZZ16device_eleminatePfjE1i];
	@%p45 bra 	$L__BB1_64;
	add.s32 	%r232, %r232, 1;
	st.shared.u32 	[_ZZ16device_eleminatePfjE1i], %r232;
$L__BB1_64:
	setp.le.u32 	%p46, %r232, %r108;
	@%p46 bra 	$L__BB1_4;
$L__BB1_65:
	ret;

}


// ===== COMPILED SASS (sm_100) =====

	.target	sm_100

	.elftype	@"ET_EXEC"


//--------------------- .note.nv.tkinfo           --------------------------
	.section	.note.nv.tkinfo,"",@"SHT_NOTE"
	.sectionflags	@"SHF_NOTE_NV_TKINFO"
	.tkinfo
        /*0018*/ 	.word	0x00000002
        /*0030*/ 	.string	""
        /*0030*/ 	.string	"ptxas"
        /*0030*/ 	.string	"Cuda compilation tools, release 13.0, V13.0.88"
        /*0030*/ 	.string	"Build cuda_13.0.r13.0/compiler.36424714_0"
        /*0030*/ 	.string	"-arch sm_100 -m 64 "



//--------------------- .note.nv.cuinfo           --------------------------
	.section	.note.nv.cuinfo,"",@"SHT_NOTE"
	.sectionflags	@"SHF_NOTE_NV_CUINFO"
        /*0018*/ 	.short	0x0002
        /*001a*/ 	.short	0x0064
        /*001c*/ 	.short	0x0082
	.zero		2


//--------------------- .nv.info                  --------------------------
	.section	.nv.info,"",@"SHT_CUDA_INFO"
	.align	4


	//----- nvinfo : EIATTR_REGCOUNT
	.align		4
        /*0000*/ 	.byte	0x04, 0x2f
        /*0002*/ 	.short	(.L_1 - .L_0)
	.align		4
.L_0:
        /*0004*/ 	.word	index@(_Z17device_substitutePfS_j)
        /*0008*/ 	.word	0x00000026


	//----- nvinfo : EIATTR_FRAME_SIZE
	.align		4
.L_1:
        /*000c*/ 	.byte	0x04, 0x11
        /*000e*/ 	.short	(.L_3 - .L_2)
	.align		4
.L_2:
        /*0010*/ 	.word	index@($__internal_1_$__cuda_sm3x_div_rn_noftz_f32_slowpath)
        /*0014*/ 	.word	0x00000000


	//----- nvinfo : EIATTR_FRAME_SIZE
	.align		4
.L_3:
        /*0018*/ 	.byte	0x04, 0x11
        /*001a*/ 	.short	(.L_5 - .L_4)
	.align		4
.L_4:
        /*001c*/ 	.word	index@(_Z17device_substitutePfS_j)
        /*0020*/ 	.word	0x00000000


	//----- nvinfo : EIATTR_REGCOUNT
	.align		4
.L_5:
        /*0024*/ 	.byte	0x04, 0x2f
        /*0026*/ 	.short	(.L_7 - .L_6)
	.align		4
.L_6:
        /*0028*/ 	.word	index@(_Z16device_eleminatePfj)
        /*002c*/ 	.word	0x00000020


	//----- nvinfo : EIATTR_FRAME_SIZE
	.align		4
.L_7:
        /*0030*/ 	.byte	0x04, 0x11
        /*0032*/ 	.short	(.L_9 - .L_8)
	.align		4
.L_8:
        /*0034*/ 	.word	index@($__internal_0_$__cuda_sm3x_div_rn_noftz_f32_slowpath)
        /*0038*/ 	.word	0x00000000


	//----- nvinfo : EIATTR_FRAME_SIZE
	.align		4
.L_9:
        /*003c*/ 	.byte	0x04, 0x11
        /*003e*/ 	.short	(.L_11 - .L_10)
	.align		4
.L_10:
        /*0040*/ 	.word	index@(_Z16device_eleminatePfj)
        /*0044*/ 	.word	0x00000000


	//----- nvinfo : EIATTR_MIN_STACK_SIZE
	.align		4
.L_11:
        /*0048*/ 	.byte	0x04, 0x12
        /*004a*/ 	.short	(.L_13 - .L_12)
	.align		4
.L_12:
        /*004c*/ 	.word	index@(_Z16device_eleminatePfj)
        /*0050*/ 	.word	0x00000000


	//----- nvinfo : EIATTR_MIN_STACK_SIZE
	.align		4
.L_13:
        /*0054*/ 	.byte	0x04, 0x12
        /*0056*/ 	.short	(.L_15 - .L_14)
	.align		4
.L_14:
        /*0058*/ 	.word	index@(_Z17device_substitutePfS_j)
        /*005c*/ 	.word	0x00000000
.L_15:


//--------------------- .nv.compat                --------------------------
	.section	.nv.compat,"",@"SHT_CUDA_COMPAT_INFO"
	.align	4
        /*0000*/ 	.byte	0x02, 0x09, 0x00, 0x00, 0x02, 0x02, 0x01, 0x00, 0x02, 0x05, 0x05, 0x00, 0x03, 0x07, 0x01, 0x01
        /*0010*/ 	.byte	0x02, 0x03, 0x00, 0x00, 0x02, 0x06, 0x01, 0x00, 0x04, 0x0b, 0x08, 0x00, 0x01, 0x00, 0x00, 0x00
        /*0020*/ 	.byte	0x00, 0x00, 0x00, 0x00


//--------------------- .nv.info._Z16device_eleminatePfj --------------------------
	.section	.nv.info._Z16device_eleminatePfj,"",@"SHT_CUDA_INFO"
	.sectionflags	@""
	.align	4


	//----- nvinfo : EIATTR_CUDA_API_VERSION
	.align		4
        /*0000*/ 	.byte	0x04, 0x37
        /*0002*/ 	.short	(.L_17 - .L_16)
.L_16:
        /*0004*/ 	.word	0x00000082


	//----- nvinfo : EIATTR_KPARAM_INFO
	.align		4
.L_17:
        /*0008*/ 	.byte	0x04, 0x17
        /*000a*/ 	.short	(.L_19 - .L_18)
.L_18:
        /*000c*/ 	.word	0x00000000
        /*0010*/ 	.short	0x0001
        /*0012*/ 	.short	0x0008
        /*0014*/ 	.byte	0x00, 0xf0, 0x11, 0x00


	//----- nvinfo : EIATTR_KPARAM_INFO
	.align		4
.L_19:
        /*0018*/ 	.byte	0x04, 0x17
        /*001a*/ 	.short	(.L_21 - .L_20)
.L_20:
        /*001c*/ 	.word	0x00000000
        /*0020*/ 	.short	0x0000
        /*0022*/ 	.short	0x0000
        /*0024*/ 	.byte	0x00, 0xf5, 0x21, 0x00


	//----- nvinfo : EIATTR_SPARSE_MMA_MASK
	.align		4
.L_21:
        /*0028*/ 	.byte	0x03, 0x50
        /*002a*/ 	.short	0x0000


	//----- nvinfo : EIATTR_MAXREG_COUNT
	.align		4
        /*002c*/ 	.byte	0x03, 0x1b
        /*002e*/ 	.short	0x00ff


	//----- nvinfo : EIATTR_NUM_BARRIERS
	.align		4
        /*0030*/ 	.byte	0x02, 0x4c
        /*0032*/ 	.byte	0x01
	.zero		1


	//----- nvinfo : EIATTR_MERCURY_ISA_VERSION
	.align		4
        /*0034*/ 	.byte	0x03, 0x5f
        /*0036*/ 	.short	0x0101


	//----- nvinfo : EIATTR_VRC_CTA_INIT_COUNT
	.align		4
        /*0038*/ 	.byte	0x02, 0x4a
	.zero		1
	.zero		1


	//----- nvinfo : EIATTR_EXIT_INSTR_OFFSETS
	.align		4
        /*003c*/ 	.byte	0x04, 0x1c
        /*003e*/ 	.short	(.L_23 - .L_22)


	//   ....[0]....
.L_22:
        /*0040*/ 	.word	0x000000f0


	//   ....[1]....
        /*0044*/ 	.word	0x00002e50


	//----- nvinfo : EIATTR_CRS_STACK_SIZE
	.align		4
.L_23:
        /*0048*/ 	.byte	0x04, 0x1e
        /*004a*/ 	.short	(.L_25 - .L_24)
.L_24:
        /*004c*/ 	.word	0x00000000


	//----- nvinfo : EIATTR_CBANK_PARAM_SIZE
	.align		4
.L_25:
        /*0050*/ 	.byte	0x03, 0x19
        /*0052*/ 	.short	0x000c


	//----- nvinfo : EIATTR_PARAM_CBANK
	.align		4
        /*0054*/ 	.byte	0x04, 0x0a
        /*0056*/ 	.short	(.L_27 - .L_26)
	.align		4
.L_26:
        /*0058*/ 	.word	index@(.nv.constant0._Z16device_eleminatePfj)
        /*005c*/ 	.short	0x0380
        /*005e*/ 	.short	0x000c


	//----- nvinfo : EIATTR_SW_WAR
	.align		4
.L_27:
        /*0060*/ 	.byte	0x04, 0x36
        /*0062*/ 	.short	(.L_29 - .L_28)
.L_28:
        /*0064*/ 	.word	0x00000008
.L_29:


//--------------------- .nv.info._Z17device_substitutePfS_j --------------------------
	.section	.nv.info._Z17device_substitutePfS_j,"",@"SHT_CUDA_INFO"
	.sectionflags	@""
	.align	4


	//----- nvinfo : EIATTR_CUDA_API_VERSION
	.align		4
        /*0000*/ 	.byte	0x04, 0x37
        /*0002*/ 	.short	(.L_31 - .L_30)
.L_30:
        /*0004*/ 	.word	0x00000082


	//----- nvinfo : EIATTR_KPARAM_INFO
	.align		4
.L_31:
        /*0008*/ 	.byte	0x04, 0x17
        /*000a*/ 	.short	(.L_33 - .L_32)
.L_32:
        /*000c*/ 	.word	0x00000000
        /*0010*/ 	.short	0x0002
        /*0012*/ 	.short	0x0010
        /*0014*/ 	.byte	0x00, 0xf0, 0x11, 0x00


	//----- nvinfo : EIATTR_KPARAM_INFO
	.align		4
.L_33:
        /*0018*/ 	.byte	0x04, 0x17
        /*001a*/ 	.short	(.L_35 - .L_34)
.L_34:
        /*001c*/ 	.word	0x00000000
        /*0020*/ 	.short	0x0001
        /*0022*/ 	.short	0x0008
        /*0024*/ 	.byte	0x00, 0xf5, 0x21, 0x00


	//----- nvinfo : EIATTR_KPARAM_INFO
	.align		4
.L_35:
        /*0028*/ 	.byte	0x04, 0x17
        /*002a*/ 	.short	(.L_37 - .L_36)
.L_36:
        /*002c*/ 	.word	0x00000000
        /*0030*/ 	.short	0x0000
        /*0032*/ 	.short	0x0000
        /*0034*/ 	.byte	0x00, 0xf5, 0x21, 0x00


	//----- nvinfo : EIATTR_SPARSE_MMA_MASK
	.align		4
.L_37:
        /*0038*/ 	.byte	0x03, 0x50
        /*003a*/ 	.short	0x0000


	//----- nvinfo : EIATTR_MAXREG_COUNT
	.align		4
        /*003c*/ 	.byte	0x03, 0x1b
        /*003e*/ 	.short	0x00ff


	//----- nvinfo : EIATTR_MERCURY_ISA_VERSION
	.align		4
        /*0040*/ 	.byte	0x03, 0x5f
        /*0042*/ 	.short	0x0101


	//----- nvinfo : EIATTR_VRC_CTA_INIT_COUNT
	.align		4
        /*0044*/ 	.byte	0x02, 0x4a
	.zero		1
	.zero		1


	//----- nvinfo : EIATTR_EXIT_INSTR_OFFSETS
	.align		4
        /*0048*/ 	.byte	0x04, 0x1c
        /*004a*/ 	.short	(.L_39 - .L_38)


	//   ....[0]....
.L_38:
        /*004c*/ 	.word	0x00000080


	//   ....[1]....
        /*0050*/ 	.word	0x000013d0


	//----- nvinfo : EIATTR_CRS_STACK_SIZE
	.align		4
.L_39:
        /*0054*/ 	.byte	0x04, 0x1e
        /*0056*/ 	.short	(.L_41 - .L_40)
.L_40:
        /*0058*/ 	.word	0x00000000


	//----- nvinfo : EIATTR_CBANK_PARAM_SIZE
	.align		4
.L_41:
        /*005c*/ 	.byte	0x03, 0x19
        /*005e*/ 	.short	0x0014


	//----- nvinfo : EIATTR_PARAM_CBANK
	.align		4
        /*0060*/ 	.byte	0x04, 0x0a
        /*0062*/ 	.short	(.L_43 - .L_42)
	.align		4
.L_42:
        /*0064*/ 	.word	index@(.nv.constant0._Z17device_substitutePfS_j)
        /*0068*/ 	.short	0x0380
        /*006a*/ 	.short	0x0014


	//----- nvinfo : EIATTR_SW_WAR
	.align		4
.L_43:
        /*006c*/ 	.byte	0x04, 0x36
        /*006e*/ 	.short	(.L_45 - .L_44)
.L_44:
        /*0070*/ 	.word	0x00000008
.L_45:


//--------------------- .nv.callgraph             --------------------------
	.section	.nv.callgraph,"",@"SHT_CUDA_CALLGRAPH"
	.align	4
	.sectionentsize	8
	.align		4
        /*0000*/ 	.word	0x00000000
	.align		4
        /*0004*/ 	.word	0xffffffff
	.align		4
        /*0008*/ 	.word	0x00000000
	.align		4
        /*000c*/ 	.word	0xfffffffe
	.align		4
        /*0010*/ 	.word	0x00000000
	.align		4
        /*0014*/ 	.word	0xfffffffd
	.align		4
        /*0018*/ 	.word	0x00000000
	.align		4
        /*001c*/ 	.word	0xfffffffc


//--------------------- .text._Z16device_eleminatePfj --------------------------
	.section	.text._Z16device_eleminatePfj,"ax",@progbits
	.align	128
        .global         _Z16device_eleminatePfj
        .type           _Z16device_eleminatePfj,@function
        .size           _Z16device_eleminatePfj,(.L_x_76 - _Z16device_eleminatePfj)
        .other          _Z16device_eleminatePfj,@"STO_CUDA_ENTRY STV_DEFAULT"
_Z16device_eleminatePfj:
.text._Z16device_eleminatePfj:
[----:B------:R-:W-:Y:S01]  /*0000*/  LDC R1, c[0x0][0x37c] ;  /* 0x0000df00ff017b82 */ /* 0x000fe20000000800 */
[----:B------:R-:W0:Y:S01]  /*0010*/  S2R R12, SR_TID.Y ;  /* 0x00000000000c7919 */ /* 0x000e220000002200 */
[----:B------:R-:W0:Y:S06]  /*0020*/  LDCU UR4, c[0x0][0x360] ;  /* 0x00006c00ff0477ac */ /* 0x000e2c0008000800 */
[----:B------:R-:W1:Y:S01]  /*0030*/  S2UR UR5, SR_CgaCtaId ;  /* 0x00000000000579c3 */ /* 0x000e620000008800 */
[----:B------:R-:W2:Y:S07]  /*0040*/  S2R R11, SR_TID.X ;  /* 0x00000000000b7919 */ /* 0x000eae0000002100 */
[----:B------:R-:W3:Y:S01]  /*0050*/  LDC R5, c[0x0][0x388] ;  /* 0x0000e200ff057b82 */ /* 0x000ee20000000800 */
[----:B0-----:R-:W-:Y:S01]  /*0060*/  IMAD R10, R12, UR4, RZ ;  /* 0x000000040c0a7c24 */ /* 0x001fe2000f8e02ff */
[----:B------:R-:W-:-:S02]  /*0070*/  UMOV UR4, 0x400 ;  /* 0x0000040000047882 */ /* 0x000fc40000000000 */
[----:B-1----:R-:W-:Y:S02]  /*0080*/  ULEA UR4, UR5, UR4, 0x18 ;  /* 0x0000000405047291 */ /* 0x002fe4000f8ec0ff */
[----:B--2---:R-:W-:-:S13]  /*0090*/  LOP3.LUT P0, R10, R10, RZ, R11, 0xfa, !PT ;  /* 0x000000ff0a0a7212 */ /* 0x004fda000780fa0b */
[----:B------:R-:W-:-:S05]  /*00a0*/  @!P0 MOV R2, 0x1 ;  /* 0x0000000100028802 */ /* 0x000fca0000000f00 */
[----:B------:R-:W-:Y:S01]  /*00b0*/  @!P0 STS [UR4], R2 ;  /* 0x00000002ff008988 */ /* 0x000fe20008000804 */
[----:B------:R-:W-:Y:S06]  /*00c0*/  BAR.SYNC.DEFER_BLOCKING 0x0 ;  /* 0x0000000000007b1d */ /* 0x000fec0000010000 */
[----:B------:R-:W3:Y:S02]  /*00d0*/  LDS R0, [UR4] ;  /* 0x00000004ff007984 */ /* 0x000ee40008000800 */
[----:B---3--:R-:W-:-:S13]  /*00e0*/  ISETP.GT.U32.AND P0, PT, R0, R5, PT ;  /* 0x000000050000720c */ /* 0x008fda0003f04070 */
[----:B------:R-:W-:Y:S05]  /*00f0*/  @P0 EXIT ;  /* 0x000000000000094d */ /* 0x000fea0003800000 */
[----:B------:R-:W-:Y:S01]  /*0100*/  IMAD R9, R11, R5, R11 ;  /* 0x000000050b097224 */ /* 0x000fe200078e020b */
[C---:B------:R-:W-:Y:S01]  /*0110*/  IADD3 R8, PT, PT, R5.reuse, 0x1, RZ ;  /* 0x0000000105087810 */ /* 0x040fe20007ffe0ff */
[----:B------:R-:W0:Y:S01]  /*0120*/  LDCU.64 UR6, c[0x0][0x358] ;  /* 0x00006b00ff0677ac */ /* 0x000e220008000a00 */
[----:B------:R-:W-:Y:S01]  /*0130*/  IADD3 R7, PT, PT, R5, 0x2, RZ ;  /* 0x0000000205077810 */ /* 0x000fe20007ffe0ff */
[----:B------:R-:W-:Y:S01]  /*0140*/  VIADD R6, R9, 0xffffffff ;  /* 0xffffffff09067836 */ /* 0x000fe20000000000 */
[----:B------:R-:W-:-:S07]  /*0150*/  LEA R5, R5, 0x8, 0x3 ;  /* 0x0000000805057811 */ /* 0x000fce00078e18ff */
.L_x_47:
[----:B------:R-:W-:-:S13]  /*0160*/  ISETP.NE.AND P0, PT, R10, RZ, PT ;  /* 0x000000ff0a00720c */ /* 0x000fda0003f05270 */
[----:B-123--:R-:W-:Y:S05]  /*0170*/  @P0 BRA `(.L_x_0) ;  /* 0x0000001000240947 */ /* 0x00efea0003800000 */
[----:B------:R-:W1:Y:S01]  /*0180*/  LDC R15, c[0x0][0x388] ;  /* 0x0000e200ff0f7b82 */ /* 0x000e620000000800 */
[----:B------:R-:W-:Y:S01]  /*0190*/  IADD3 R4, PT, PT, R0, 0x1, RZ ;  /* 0x0000000100047810 */ /* 0x000fe20007ffe0ff */
[----:B------:R-:W-:-:S06]  /*01a0*/  UMOV UR4, 0x400 ;  /* 0x0000040000047882 */ /* 0x000fcc0000000000 */
[----:B------:R-:W2:Y:S01]  /*01b0*/  S2UR UR5, SR_CgaCtaId ;  /* 0x00000000000579c3 */ /* 0x000ea20000008800 */
[----:B-1----:R-:W-:Y:S01]  /*01c0*/  ISETP.GT.U32.AND P0, PT, R4, R15, PT ;  /* 0x0000000f0400720c */ /* 0x002fe20003f04070 */
[----:B--2---:R-:W-:-:S09]  /*01d0*/  ULEA UR4, UR5, UR4, 0x18 ;  /* 0x0000000405047291 */ /* 0x004fd2000f8ec0ff */
[----:B------:R1:W-:Y:S03]  /*01e0*/  STS [UR4+0x4], R0 ;  /* 0x00000400ff007988 */ /* 0x0003e60008000804 */
[----:B------:R-:W-:Y:S05]  /*01f0*/  @P0 BRA `(.L_x_0) ;  /* 0x0000001000040947 */ /* 0x000fea0003800000 */
[C---:B------:R-:W-:Y:S01]  /*0200*/  VIADDMNMX.U32 R3, R0.reuse, 0x2, R8, !PT ;  /* 0x0000000200037846 */ /* 0x040fe20007800008 */
[----:B------:R-:W-:Y:S01]  /*0210*/  BSSY.RECONVERGENT B0, `(.L_x_1) ;  /* 0x000008e000007945 */ /* 0x000fe20003800200 */
[----:B------:R-:W-:Y:S02]  /*0220*/  LOP3.LUT R2, RZ, R0, RZ, 0x33, !PT ;  /* 0x00000000ff027212 */ /* 0x000fe400078e33ff */
[C---:B------:R-:W-:Y:S02]  /*0230*/  IADD3 R13, PT, PT, R3.reuse, -0x2, -R0 ;  /* 0xfffffffe030d7810 */ /* 0x040fe40007ffe800 */
[----:B------:R-:W-:Y:S01]  /*0240*/  IADD3 R2, PT, PT, R3, R2, RZ ;  /* 0x0000000203027210 */ /* 0x000fe20007ffe0ff */
[----:B------:R-:W-:Y:S01]  /*0250*/  VIADD R3, R0, 0xffffffff ;  /* 0xffffffff00037836 */ /* 0x000fe20000000000 */
[----:B------:R-:W-:Y:S02]  /*0260*/  ISETP.GE.U32.AND P0, PT, R13, 0x7, PT ;  /* 0x000000070d00780c */ /* 0x000fe40003f06070 */
[----:B------:R-:W-:-:S11]  /*0270*/  MOV R18, R0 ;  /* 0x0000000000127202 */ /* 0x000fd60000000f00 */
[----:B------:R-:W-:Y:S05]  /*0280*/  @!P0 BRA `(.L_x_2) ;  /* 0x0000000800188947 */ /* 0x000fea0003800000 */
[----:B------:R-:W-:Y:S01]  /*0290*/  IMAD R24, R0, R7, RZ ;  /* 0x0000000700187224 */ /* 0x000fe200078e02ff */
[----:B------:R-:W-:Y:S01]  /*02a0*/  LOP3.LUT R4, R2, 0xfffffff8, RZ, 0xc0, !PT ;  /* 0xfffffff802047812 */ /* 0x000fe200078ec0ff */
[----:B------:R-:W-:Y:S01]  /*02b0*/  BSSY.RECONVERGENT B1, `(.L_x_3) ;  /* 0x0000081000017945 */ /* 0x000fe20003800200 */
[----:B------:R-:W-:Y:S01]  /*02c0*/  IADD3 R13, PT, PT, R0, 0x4, RZ ;  /* 0x00000004000d7810 */ /* 0x000fe20007ffe0ff */
[----:B------:R-:W-:Y:S01]  /*02d0*/  IMAD.IADD R21, R24, 0x1, R15 ;  /* 0x0000000118157824 */ /* 0x000fe200078e020f */
[CC--:B------:R-:W-:Y:S01]  /*02e0*/  LEA R25, R15.reuse, R24.reuse, 0x1 ;  /* 0x000000180f197211 */ /* 0x0c0fe200078e08ff */
[C-C-:B------:R-:W-:Y:S01]  /*02f0*/  IMAD R20, R15.reuse, 0x3, R24.reuse ;  /* 0x000000030f147824 */ /* 0x140fe200078e0218 */
[C---:B------:R-:W-:Y:S01]  /*0300*/  LEA R22, R15.reuse, R24, 0x2 ;  /* 0x000000180f167211 */ /* 0x040fe200078e10ff */
[C-C-:B------:R-:W-:Y:S01]  /*0310*/  IMAD R23, R15.reuse, 0x5, R24.reuse ;  /* 0x000000050f177824 */ /* 0x140fe200078e0218 */
[----:B------:R-:W-:Y:S01]  /*0320*/  IADD3 R4, PT, PT, -R4, RZ, RZ ;  /* 0x000000ff04047210 */ /* 0x000fe20007ffe1ff */
[----:B------:R-:W-:-:S02]  /*0330*/  IMAD R26, R15, 0x6, R24 ;  /* 0x000000060f1a7824 */ /* 0x000fc400078e0218 */
[----:B------:R-:W-:Y:S02]  /*0340*/  IMAD R28, R15, 0x7, R24 ;  /* 0x000000070f1c7824 */ /* 0x000fe400078e0218 */
[----:B------:R-:W-:-:S07]  /*0350*/  VIADD R24, R24, 0x2 ;  /* 0x0000000218187836 */ /* 0x000fce0000000000 */
.L_x_4:
[----:B--2---:R-:W2:Y:S01]  /*0360*/  LDC.64 R14, c[0x0][0x380] ;  /* 0x0000e000ff0e7b82 */ /* 0x004ea20000000a00 */
[----:B------:R-:W-:Y:S02]  /*0370*/  IADD3 R19, PT, PT, R0, -0x1, RZ ;  /* 0xffffffff00137810 */ /* 0x000fe40007ffe0ff */
[----:B------:R-:W-:-:S03]  /*0380*/  IADD3 R17, PT, PT, R24, -0x3, RZ ;  /* 0xfffffffd18117810 */ /* 0x000fc60007ffe0ff */
[----:B------:R-:W-:Y:S02]  /*0390*/  IMAD R19, R8, R19, R3 ;  /* 0x0000001308137224 */ /* 0x000fe400078e0203 */
[----:B--2---:R-:W-:-:S04]  /*03a0*/  IMAD.WIDE.U32 R16, R17, 0x4, R14 ;  /* 0x0000000411107825 */ /* 0x004fc800078e000e */
[----:B------:R-:W-:Y:S02]  /*03b0*/  IMAD.WIDE.U32 R18, R19, 0x4, R14 ;  /* 0x0000000413127825 */ /* 0x000fe400078e000e */
[----:B0-----:R-:W2:Y:S04]  /*03c0*/  LDG.E R16, desc[UR6][R16.64] ;  /* 0x0000000610107981 */ /* 0x001ea8000c1e1900 */
[----:B------:R-:W2:Y:S01]  /*03d0*/  LDG.E R19, desc[UR6][R18.64] ;  /* 0x0000000612137981 */ /* 0x000ea2000c1e1900 */
[----:B------:R-:W-:Y:S01]  /*03e0*/  VIADD R27, R13, 0xfffffffd ;  /* 0xfffffffd0d1b7836 */ /* 0x000fe20000000000 */
[----:B--2---:R-:W-:-:S13]  /*03f0*/  FSETP.GT.AND P0, PT, |R16|, |R19|, PT ;  /* 0x400000131000720b */ /* 0x004fda0003f04200 */
[----:B------:R-:W0:Y:S01]  /*0400*/  @P0 S2R R16, SR_CgaCtaId ;  /* 0x0000000000100919 */ /* 0x000e220000008800 */
[----:B------:R-:W-:Y:S02]  /*0410*/  @P0 MOV R29, 0x400 ;  /* 0x00000400001d0802 */ /* 0x000fe40000000f00 */
[----:B-1----:R-:W-:Y:S02]  /*0420*/  @P0 MOV R0, R27 ;  /* 0x0000001b00000202 */ /* 0x002fe40000000f00 */
[----:B0-----:R-:W-:Y:S02]  /*0430*/  @P0 LEA R29, R16, R29, 0x18 ;  /* 0x0000001d101d0211 */ /* 0x001fe400078ec0ff */
[----:B------:R-:W-:-:S03]  /*0440*/  IADD3 R16, PT, PT, R0, -0x1, RZ ;  /* 0xffffffff00107810 */ /* 0x000fc60007ffe0ff */
[----:B------:R0:W-:Y:S02]  /*0450*/  @P0 STS [R29+0x4], R27 ;  /* 0x0000041b1d000388 */ /* 0x0001e40000000800 */
[----:B------:R-:W-:-:S04]  /*0460*/  IMAD R17, R8, R16, R3 ;  /* 0x0000001008117224 */ /* 0x000fc800078e0203 */
[----:B------:R-:W-:-:S05]  /*0470*/  IMAD.WIDE.U32 R16, R17, 0x4, R14 ;  /* 0x0000000411107825 */ /* 0x000fca00078e000e */
[----:B------:R1:W2:Y:S02]  /*0480*/  LDG.E R19, desc[UR6][R16.64] ;  /* 0x0000000610137981 */ /* 0x0002a4000c1e1900 */
[----:B-1----:R-:W-:-:S05]  /*0490*/  IMAD.WIDE.U32 R16, R21, 0x4, R14 ;  /* 0x0000000415107825 */ /* 0x002fca00078e000e */
[----:B------:R-:W2:Y:S02]  /*04a0*/  LDG.E R18, desc[UR6][R16.64] ;  /* 0x0000000610127981 */ /* 0x000ea4000c1e1900 */
[----:B--2---:R-:W-:-:S13]  /*04b0*/  FSETP.GT.AND P0, PT, |R18|, |R19|, PT ;  /* 0x400000131200720b */ /* 0x004fda0003f04200 */
[----:B------:R-:W1:Y:S01]  /*04c0*/  @P0 S2R R19, SR_CgaCtaId ;  /* 0x0000000000130919 */ /* 0x000e620000008800 */
[----:B------:R-:W-:Y:S02]  /*04d0*/  @P0 IADD3 R0, PT, PT, R13, -0x2, RZ ;  /* 0xfffffffe0d000810 */ /* 0x000fe40007ffe0ff */
[----:B------:R-:W-:Y:S02]  /*04e0*/  @P0 MOV R18, 0x400 ;  /* 0x0000040000120802 */ /* 0x000fe40000000f00 */
[----:B0-----:R-:W-:-:S05]  /*04f0*/  IADD3 R29, PT, PT, R0, -0x1, RZ ;  /* 0xffffffff001d7810 */ /* 0x001fca0007ffe0ff */
[----:B------:R-:W-:-:S04]  /*0500*/  IMAD R29, R8, R29, R3 ;  /* 0x0000001d081d7224 */ /* 0x000fc800078e0203 */
[----:B------:R-:W-:-:S06]  /*0510*/  IMAD.WIDE.U32 R16, R29, 0x4, R14 ;  /* 0x000000041d107825 */ /* 0x000fcc00078e000e */
[----:B------:R-:W2:Y:S01]  /*0520*/  LDG.E R17, desc[UR6][R16.64] ;  /* 0x0000000610117981 */ /* 0x000ea2000c1e1900 */
[----:B-1----:R-:W-:Y:S01]  /*0530*/  @P0 LEA R27, R19, R18, 0x18 ;  /* 0x00000012131b0211 */ /* 0x002fe200078ec0ff */
[----:B------:R-:W-:-:S04]  /*0540*/  VIADD R19, R25, 0x1 ;  /* 0x0000000119137836 */ /* 0x000fc80000000000 */
[----:B------:R-:W-:Y:S01]  /*0550*/  IMAD.WIDE.U32 R18, R19, 0x4, R14 ;  /* 0x0000000413127825 */ /* 0x000fe200078e000e */
[----:B------:R0:W-:Y:S05]  /*0560*/  @P0 STS [R27+0x4], R0 ;  /* 0x000004001b000388 */ /* 0x0001ea0000000800 */
[----:B------:R-:W2:Y:S01]  /*0570*/  LDG.E R18, desc[UR6][R18.64] ;  /* 0x0000000612127981 */ /* 0x000ea2000c1e1900 */
[----:B0-----:R-:W-:Y:S02]  /*0580*/  IADD3 R27, PT, PT, R20, 0x2, RZ ;  /* 0x00000002141b7810 */ /* 0x001fe40007ffe0ff */
[----:B--2---:R-:W-:-:S13]  /*0590*/  FSETP.GT.AND P0, PT, |R18|, |R17|, PT ;  /* 0x400000111200720b */ /* 0x004fda0003f04200 */
[----:B------:R-:W0:Y:S01]  /*05a0*/  @P0 S2R R16, SR_CgaCtaId ;  /* 0x0000000000100919 */ /* 0x000e220000008800 */
[----:B------:R-:W-:Y:S02]  /*05b0*/  @P0 MOV R29, 0x400 ;  /* 0x00000400001d0802 */ /* 0x000fe40000000f00 */
[----:B------:R-:W-:Y:S01]  /*05c0*/  @P0 IADD3 R0, PT, PT, R13, -0x1, RZ ;  /* 0xffffffff0d000810 */ /* 0x000fe20007ffe0ff */
[----:B------:R-:W-:-:S06]  /*05d0*/  IMAD.WIDE.U32 R18, R27, 0x4, R14 ;  /* 0x000000041b127825 */ /* 0x000fcc00078e000e */
[----:B------:R-:W2:Y:S01]  /*05e0*/  LDG.E R18, desc[UR6][R18.64] ;  /* 0x0000000612127981 */ /* 0x000ea2000c1e1900 */
[----:B0-----:R-:W-:Y:S01]  /*05f0*/  @P0 LEA R29, R16, R29, 0x18 ;  /* 0x0000001d101d0211 */ /* 0x001fe200078ec0ff */
[----:B------:R-:W-:-:S04]  /*0600*/  VIADD R16, R0, 0xffffffff ;  /* 0xffffffff00107836 */ /* 0x000fc80000000000 */
[----:B------:R-:W-:-:S04]  /*0610*/  IMAD R27, R8, R16, R3 ;  /* 0x00000010081b7224 */ /* 0x000fc800078e0203 */
[----:B------:R-:W-:-:S06]  /*0620*/  IMAD.WIDE.U32 R16, R27, 0x4, R14 ;  /* 0x000000041b107825 */ /* 0x000fcc00078e000e */
[----:B------:R-:W2:Y:S04]  /*0630*/  LDG.E R17, desc[UR6][R16.64] ;  /* 0x0000000610117981 */ /* 0x000ea8000c1e1900 */
[----:B------:R0:W-:Y:S01]  /*0640*/  @P0 STS [R29+0x4], R0 ;  /* 0x000004001d000388 */ /* 0x0001e20000000800 */
[----:B--2---:R-:W-:-:S13]  /*0650*/  FSETP.GT.AND P0, PT, |R18|, |R17|, PT ;  /* 0x400000111200720b */ /* 0x004fda0003f04200 */
[----:B------:R-:W1:Y:S01]  /*0660*/  @P0 S2R R16, SR_CgaCtaId ;  /* 0x0000000000100919 */ /* 0x000e620000008800 */
[----:B------:R-:W-:Y:S02]  /*0670*/  @P0 MOV R27, 0x400 ;  /* 0x00000400001b0802 */ /* 0x000fe40000000f00 */
[----:B0-----:R-:W-:Y:S02]  /*0680*/  @P0 MOV R0, R13 ;  /* 0x0000000d00000202 */ /* 0x001fe40000000f00 */
[----:B-1----:R-:W-:Y:S02]  /*0690*/  @P0 LEA R29, R16, R27, 0x18 ;  /* 0x0000001b101d0211 */ /* 0x002fe400078ec0ff */
[----:B------:R-:W-:Y:S02]  /*06a0*/  IADD3 R27, PT, PT, R22, 0x3, RZ ;  /* 0x00000003161b7810 */ /* 0x000fe40007ffe0ff */
[----:B------:R-:W-:-:S03]  /*06b0*/  IADD3 R16, PT, PT, R0, -0x1, RZ ;  /* 0xffffffff00107810 */ /* 0x000fc60007ffe0ff */
[----:B------:R-:W-:-:S04]  /*06c0*/  IMAD.WIDE.U32 R18, R27, 0x4, R14 ;  /* 0x000000041b127825 */ /* 0x000fc800078e000e */
[----:B------:R-:W-:Y:S02]  /*06d0*/  IMAD R27, R8, R16, R3 ;  /* 0x00000010081b7224 */ /* 0x000fe400078e0203 */
[----:B------:R-:W2:Y:S02]  /*06e0*/  LDG.E R18, desc[UR6][R18.64] ;  /* 0x0000000612127981 */ /* 0x000ea4000c1e1900 */
[----:B------:R-:W-:-:S06]  /*06f0*/  IMAD.WIDE.U32 R16, R27, 0x4, R14 ;  /* 0x000000041b107825 */ /* 0x000fcc00078e000e */
[----:B------:R-:W2:Y:S04]  /*0700*/  LDG.E R17, desc[UR6][R16.64] ;  /* 0x0000000610117981 */ /* 0x000ea8000c1e1900 */
[----:B------:R0:W-:Y:S01]  /*0710*/  @P0 STS [R29+0x4], R13 ;  /* 0x0000040d1d000388 */ /* 0x0001e20000000800 */
[----:B--2---:R-:W-:-:S13]  /*0720*/  FSETP.GT.AND P0, PT, |R18|, |R17|, PT ;  /* 0x400000111200720b */ /* 0x004fda0003f04200 */
[----:B------:R-:W0:Y:S01]  /*0730*/  @P0 S2R R16, SR_CgaCtaId ;  /* 0x0000000000100919 */ /* 0x000e220000008800 */
[----:B------:R-:W-:Y:S01]  /*0740*/  @P0 MOV R27, 0x400 ;  /* 0x00000400001b0802 */ /* 0x000fe20000000f00 */
[----:B------:R-:W-:-:S03]  /*0750*/  @P0 VIADD R0, R13, 0x1 ;  /* 0x000000010d000836 */ /* 0x000fc60000000000 */
[----:B0-----:R-:W-:Y:S02]  /*0760*/  @P0 LEA R29, R16, R27, 0x18 ;  /* 0x0000001b101d0211 */ /* 0x001fe400078ec0ff */
        /* <DEDUP_REMOVED lines=9> */
[----:B------:R-:W1:Y:S01]  /*0800*/  @P0 S2R R16, SR_CgaCtaId ;  /* 0x0000000000100919 */ /* 0x000e620000008800 */
[----:B------:R-:W-:Y:S02]  /*0810*/  @P0 MOV R27, 0x400 ;  /* 0x00000400001b0802 */ /* 0x000fe40000000f00 */
[----:B0-----:R-:W-:Y:S02]  /*0820*/  @P0 IADD3 R0, PT, PT, R13, 0x2, RZ ;  /* 0x000000020d000810 */ /* 0x001fe40007ffe0ff */
[----:B-1----:R-:W-:Y:S01]  /*0830*/  @P0 LEA R29, R16, R27, 0x18 ;  /* 0x0000001b101d0211 */ /* 0x002fe200078ec0ff */
[----:B------:R-:W-:Y:S01]  /*0840*/  VIADD R27, R26, 0x5 ;  /* 0x000000051a1b7836 */ /* 0x000fe20000000000 */
[----:B------:R-:W-:-:S03]  /*0850*/  IADD3 R16, PT, PT, R0, -0x1, RZ ;  /* 0xffffffff00107810 */ /* 0x000fc60007ffe0ff */
[----:B------:R-:W-:-:S04]  /*0860*/  IMAD.WIDE.U32 R18, R27, 0x4, R14 ;  /* 0x000000041b127825 */ /* 0x000fc800078e000e */
[----:B------:R-:W-:Y:S02]  /*0870*/  IMAD R27, R8, R16, R3 ;  /* 0x00000010081b7224 */ /* 0x000fe400078e0203 */
[----:B------:R0:W2:Y:S02]  /*0880*/  LDG.E R16, desc[UR6][R18.64] ;  /* 0x0000000612107981 */ /* 0x0000a4000c1e1900 */
[----:B0-----:R-:W-:-:S05]  /*0890*/  IMAD.WIDE.U32 R18, R27, 0x4, R14 ;  /* 0x000000041b127825 */ /* 0x001fca00078e000e */
[----:B------:R-:W2:Y:S04]  /*08a0*/  LDG.E R17, desc[UR6][R18.64] ;  /* 0x0000000612117981 */ /* 0x000ea8000c1e1900 */
[----:B------:R0:W-:Y:S01]  /*08b0*/  @P0 STS [R29+0x4], R0 ;  /* 0x000004001d000388 */ /* 0x0001e20000000800 */
[----:B--2---:R-:W-:Y:S01]  /*08c0*/  FSETP.GT.AND P0, PT, |R16|, |R17|, PT ;  /* 0x400000111000720b */ /* 0x004fe20003f04200 */
[----:B------:R-:W-:-:S12]  /*08d0*/  VIADD R17, R28, 0x6 ;  /* 0x000000061c117836 */ /* 0x000fd80000000000 */
[----:B0-----:R-:W-:-:S04]  /*08e0*/  @P0 IADD3 R0, PT, PT, R13, 0x3, RZ ;  /* 0x000000030d000810 */ /* 0x001fc80007ffe0ff */
[----:B------:R-:W-:-:S05]  /*08f0*/  IADD3 R16, PT, PT, R0, -0x1, RZ ;  /* 0xffffffff00107810 */ /* 0x000fca0007ffe0ff */
[----:B------:R-:W-:Y:S02]  /*0900*/  IMAD R27, R8, R16, R3 ;  /* 0x00000010081b7224 */ /* 0x000fe400078e0203 */
[----:B------:R-:W-:-:S04]  /*0910*/  IMAD.WIDE.U32 R16, R17, 0x4, R14 ;  /* 0x0000000411107825 */ /* 0x000fc800078e000e */
[----:B------:R-:W-:Y:S02]  /*0920*/  IMAD.WIDE.U32 R14, R27, 0x4, R14 ;  /* 0x000000041b0e7825 */ /* 0x000fe400078e000e */
[----:B------:R-:W2:Y:S04]  /*0930*/  LDG.E R16, desc[UR6][R16.64] ;  /* 0x0000000610107981 */ /* 0x000ea8000c1e1900 */
[----:B------:R-:W2:Y:S01]  /*0940*/  LDG.E R15, desc[UR6][R14.64] ;  /* 0x000000060e0f7981 */ /* 0x000ea2000c1e1900 */
[----:B------:R-:W0:Y:S01]  /*0950*/  @P0 S2R R19, SR_CgaCtaId ;  /* 0x0000000000130919 */ /* 0x000e220000008800 */
[----:B------:R-:W-:Y:S02]  /*0960*/  @P0 MOV R18, 0x400 ;  /* 0x0000040000120802 */ /* 0x000fe40000000f00 */
[----:B------:R-:W-:Y:S01]  /*0970*/  IADD3 R4, PT, PT, R4, 0x8, RZ ;  /* 0x0000000804047810 */ /* 0x000fe20007ffe0ff */
[C---:B------:R-:W-:Y:S01]  /*0980*/  IMAD.IADD R25, R5.reuse, 0x1, R25 ;  /* 0x0000000105197824 */ /* 0x040fe200078e0219 */
[C---:B------:R-:W-:Y:S01]  /*0990*/  IADD3 R20, PT, PT, R5.reuse, R20, RZ ;  /* 0x0000001405147210 */ /* 0x040fe20007ffe0ff */
[----:B------:R-:W-:Y:S01]  /*09a0*/  IMAD.IADD R23, R5, 0x1, R23 ;  /* 0x0000000105177824 */ /* 0x000fe200078e0217 */
[----:B0-----:R-:W-:-:S02]  /*09b0*/  @P0 LEA R19, R19, R18, 0x18 ;  /* 0x0000001213130211 */ /* 0x001fc400078ec0ff */
[----:B------:R-:W-:-:S03]  /*09c0*/  IADD3 R18, PT, PT, R13, 0x4, RZ ;  /* 0x000000040d127810 */ /* 0x000fc60007ffe0ff */
[----:B------:R0:W-:Y:S01]  /*09d0*/  @P0 STS [R19+0x4], R0 ;  /* 0x0000040013000388 */ /* 0x0001e20000000800 */
[----:B------:R-:W-:Y:S01]  /*09e0*/  ISETP.NE.AND P0, PT, R4, RZ, PT ;  /* 0x000000ff0400720c */ /* 0x000fe20003f05270 */
[----:B------:R-:W-:Y:S01]  /*09f0*/  VIADD R13, R13, 0x8 ;  /* 0x000000080d0d7836 */ /* 0x000fe20000000000 */
[C---:B------:R-:W-:Y:S02]  /*0a00*/  IADD3 R22, PT, PT, R5.reuse, R22, RZ ;  /* 0x0000001605167210 */ /* 0x040fe40007ffe0ff */
[C---:B------:R-:W-:Y:S02]  /*0a10*/  IADD3 R24, PT, PT, R5.reuse, R24, RZ ;  /* 0x0000001805187210 */ /* 0x040fe40007ffe0ff */
[C---:B------:R-:W-:Y:S02]  /*0a20*/  IADD3 R26, PT, PT, R5.reuse, R26, RZ ;  /* 0x0000001a051a7210 */ /* 0x040fe40007ffe0ff */
[C---:B------:R-:W-:Y:S02]  /*0a30*/  IADD3 R28, PT, PT, R5.reuse, R28, RZ ;  /* 0x0000001c051c7210 */ /* 0x040fe40007ffe0ff */
[----:B------:R-:W-:-:S02]  /*0a40*/  IADD3 R21, PT, PT, R5, R21, RZ ;  /* 0x0000001505157210 */ /* 0x000fc40007ffe0ff */
[----:B--2---:R-:W-:-:S13]  /*0a50*/  FSETP.GT.AND P1, PT, |R16|, |R15|, PT ;  /* 0x4000000f1000720b */ /* 0x004fda0003f24200 */
[----:B------:R-:W1:Y:S01]  /*0a60*/  @P1 S2R R29, SR_CgaCtaId ;  /* 0x00000000001d1919 */ /* 0x000e620000008800 */
[----:B------:R-:W-:Y:S02]  /*0a70*/  @P1 MOV R27, 0x400 ;  /* 0x00000400001b1802 */ /* 0x000fe40000000f00 */
[----:B0-----:R-:W-:Y:S02]  /*0a80*/  @P1 MOV R0, R18 ;  /* 0x0000001200001202 */ /* 0x001fe40000000f00 */
[----:B-1----:R-:W-:-:S05]  /*0a90*/  @P1 LEA R27, R29, R27, 0x18 ;  /* 0x0000001b1d1b1211 */ /* 0x002fca00078ec0ff */
[----:B------:R2:W-:Y:S01]  /*0aa0*/  @P1 STS [R27+0x4], R18 ;  /* 0x000004121b001388 */ /* 0x0005e20000000800 */
[----:B------:R-:W-:Y:S05]  /*0ab0*/  @P0 BRA `(.L_x_4) ;  /* 0xfffffff800280947 */ /* 0x000fea000383ffff */
[----:B------:R-:W-:Y:S05]  /*0ac0*/  BSYNC.RECONVERGENT B1 ;  /* 0x0000000000017941 */ /* 0x000fea0003800200 */
.L_x_3:
[C---:B------:R-:W-:Y:S02]  /*0ad0*/  IADD3 R4, PT, PT, R13.reuse, -0x3, RZ ;  /* 0xfffffffd0d047810 */ /* 0x040fe40007ffe0ff */
[----:B--2---:R-:W-:-:S07]  /*0ae0*/  IADD3 R18, PT, PT, R13, -0x4, RZ ;  /* 0xfffffffc0d127810 */ /* 0x004fce0007ffe0ff */
.L_x_2:
[----:B0-----:R-:W-:Y:S05]  /*0af0*/  BSYNC.RECONVERGENT B0 ;  /* 0x0000000000007941 */ /* 0x001fea0003800200 */
.L_x_1:
[----:B------:R-:W-:-:S13]  /*0b00*/  LOP3.LUT P0, R14, R2, 0x7, RZ, 0xc0, !PT ;  /* 0x00000007020e7812 */ /* 0x000fda000780c0ff */
[----:B------:R-:W-:Y:S05]  /*0b10*/  @!P0 BRA `(.L_x_0) ;  /* 0x0000000400bc8947 */ /* 0x000fea0003800000 */
[----:B------:R-:W-:Y:S01]  /*0b20*/  ISETP.GE.U32.AND P1, PT, R14, 0x4, PT ;  /* 0x000000040e00780c */ /* 0x000fe20003f26070 */
[----:B------:R-:W-:Y:S01]  /*0b30*/  BSSY.RECONVERGENT B0, `(.L_x_5) ;  /* 0x000003b000007945 */ /* 0x000fe20003800200 */
[----:B------:R-:W-:-:S04]  /*0b40*/  LOP3.LUT R13, R2, 0x3, RZ, 0xc0, !PT ;  /* 0x00000003020d7812 */ /* 0x000fc800078ec0ff */
[----:B------:R-:W-:-:S07]  /*0b50*/  ISETP.NE.AND P0, PT, R13, RZ, PT ;  /* 0x000000ff0d00720c */ /* 0x000fce0003f05270 */
[----:B------:R-:W-:Y:S06]  /*0b60*/  @!P1 BRA `(.L_x_6) ;  /* 0x0000000000dc9947 */ /* 0x000fec0003800000 */
[----:B------:R-:W0:Y:S01]  /*0b70*/  LDC.64 R14, c[0x0][0x380] ;  /* 0x0000e000ff0e7b82 */ /* 0x000e220000000a00 */
[----:B------:R-:W-:Y:S01]  /*0b80*/  IADD3 R16, PT, PT, R0, -0x1, RZ ;  /* 0xffffffff00107810 */ /* 0x000fe20007ffe0ff */
[----:B------:R-:W-:-:S04]  /*0b90*/  IMAD R17, R8, R18, R3 ;  /* 0x0000001208117224 */ /* 0x000fc800078e0203 */
[----:B------:R-:W-:Y:S02]  /*0ba0*/  IMAD R19, R8, R16, R3 ;  /* 0x0000001008137224 */ /* 0x000fe400078e0203 */
[----:B0-----:R-:W-:-:S04]  /*0bb0*/  IMAD.WIDE.U32 R16, R17, 0x4, R14 ;  /* 0x0000000411107825 */ /* 0x001fc800078e000e */
[----:B------:R-:W-:Y:S02]  /*0bc0*/  IMAD.WIDE.U32 R18, R19, 0x4, R14 ;  /* 0x0000000413127825 */ /* 0x000fe400078e000e */
[----:B------:R-:W2:Y:S04]  /*0bd0*/  LDG.E R16, desc[UR6][R16.64] ;  /* 0x0000000610107981 */ /* 0x000ea8000c1e1900 */
[----:B------:R-:W2:Y:S01]  /*0be0*/  LDG.E R19, desc[UR6][R18.64] ;  /* 0x0000000612137981 */ /* 0x000ea2000c1e1900 */
[----:B------:R-:W-:Y:S01]  /*0bf0*/  IMAD R25, R8, R4, R3 ;  /* 0x0000000408197224 */ /* 0x000fe200078e0203 */
[----:B--2---:R-:W-:-:S13]  /*0c00*/  FSETP.GT.AND P2, PT, |R16|, |R19|, PT ;  /* 0x400000131000720b */ /* 0x004fda0003f44200 */
[----:B-1----:R-:W-:-:S05]  /*0c10*/  @P2 IMAD.MOV.U32 R0, RZ, RZ, R4 ;  /* 0x000000ffff002224 */ /* 0x002fca00078e0004 */
[----:B------:R-:W-:-:S05]  /*0c20*/  IADD3 R20, PT, PT, R0, -0x1, RZ ;  /* 0xffffffff00147810 */ /* 0x000fca0007ffe0ff */
[----:B------:R-:W-:Y:S02]  /*0c30*/  IMAD R23, R8, R20, R3 ;  /* 0x0000001408177224 */ /* 0x000fe400078e0203 */
[----:B------:R-:W-:-:S04]  /*0c40*/  IMAD.WIDE.U32 R20, R25, 0x4, R14 ;  /* 0x0000000419147825 */ /* 0x000fc800078e000e */
[----:B------:R-:W-:Y:S02]  /*0c50*/  IMAD.WIDE.U32 R22, R23, 0x4, R14 ;  /* 0x0000000417167825 */ /* 0x000fe400078e000e */
[----:B------:R-:W2:Y:S04]  /*0c60*/  LDG.E R20, desc[UR6][R20.64] ;  /* 0x0000000614147981 */ /* 0x000ea8000c1e1900 */
[----:B------:R-:W2:Y:S01]  /*0c70*/  LDG.E R23, desc[UR6][R22.64] ;  /* 0x0000000616177981 */ /* 0x000ea2000c1e1900 */
[----:B------:R-:W-:Y:S01]  /*0c80*/  IMAD.IADD R25, R8, 0x1, R25 ;  /* 0x0000000108197824 */ /* 0x000fe200078e0219 */
[----:B--2---:R-:W-:-:S13]  /*0c90*/  FSETP.GT.AND P3, PT, |R20|, |R23|, PT ;  /* 0x400000171400720b */ /* 0x004fda0003f64200 */
[----:B------:R-:W-:-:S04]  /*0ca0*/  @P3 IADD3 R0, PT, PT, R4, 0x1, RZ ;  /* 0x0000000104003810 */ /* 0x000fc80007ffe0ff */
[----:B------:R-:W-:-:S05]  /*0cb0*/  IADD3 R16, PT, PT, R0, -0x1, RZ ;  /* 0xffffffff00107810 */ /* 0x000fca0007ffe0ff */
[----:B------:R-:W-:Y:S02]  /*0cc0*/  IMAD R19, R8, R16, R3 ;  /* 0x0000001008137224 */ /* 0x000fe400078e0203 */
[----:B------:R-:W-:-:S04]  /*0cd0*/  IMAD.WIDE.U32 R16, R25, 0x4, R14 ;  /* 0x0000000419107825 */ /* 0x000fc800078e000e */
[----:B------:R-:W-:Y:S02]  /*0ce0*/  IMAD.WIDE.U32 R18, R19, 0x4, R14 ;  /* 0x0000000413127825 */ /* 0x000fe400078e000e */
[----:B------:R0:W2:Y:S04]  /*0cf0*/  LDG.E R16, desc[UR6][R16.64] ;  /* 0x0000000610107981 */ /* 0x0000a8000c1e1900 */
[----:B------:R-:W2:Y:S01]  /*0d00*/  LDG.E R19, desc[UR6][R18.64] ;  /* 0x0000000612137981 */ /* 0x000ea2000c1e1900 */
[----:B------:R-:W-:Y:S02]  /*0d10*/  @P2 MOV R20, 0x400 ;  /* 0x0000040000142802 */ /* 0x000fe40000000f00 */
[----:B------:R-:W-:Y:S01]  /*0d20*/  @P3 MOV R22, 0x400 ;  /* 0x0000040000163802 */ /* 0x000fe20000000f00 */
[----:B------:R-:W1:Y:S01]  /*0d30*/  @P2 S2R R21, SR_CgaCtaId ;  /* 0x0000000000152919 */ /* 0x000e620000008800 */
[----:B0-----:R-:W-:Y:S01]  /*0d40*/  IADD3 R17, PT, PT, R8, R25, RZ ;  /* 0x0000001908117210 */ /* 0x001fe20007ffe0ff */
[----:B------:R-:W0:Y:S01]  /*0d50*/  @P3 S2R R23, SR_CgaCtaId ;  /* 0x0000000000173919 */ /* 0x000e220000008800 */
[----:B-1----:R-:W-:-:S02]  /*0d60*/  @P2 LEA R21, R21, R20, 0x18 ;  /* 0x0000001415152211 */ /* 0x002fc400078ec0ff */
[----:B0-----:R-:W-:-:S03]  /*0d70*/  @P3 LEA R23, R23, R22, 0x18 ;  /* 0x0000001617173211 */ /* 0x001fc600078ec0ff */
[----:B------:R-:W-:Y:S04]  /*0d80*/  @P2 STS [R21+0x4], R4 ;  /* 0x0000040415002388 */ /* 0x000fe80000000800 */
[----:B------:R0:W-:Y:S01]  /*0d90*/  @P3 STS [R23+0x4], R0 ;  /* 0x0000040017003388 */ /* 0x0001e20000000800 */
[----:B--2---:R-:W-:-:S13]  /*0da0*/  FSETP.GT.AND P1, PT, |R16|, |R19|, PT ;  /* 0x400000131000720b */ /* 0x004fda0003f24200 */
[----:B0-----:R-:W-:-:S04]  /*0db0*/  @P1 IADD3 R0, PT, PT, R4, 0x2, RZ ;  /* 0x0000000204001810 */ /* 0x001fc80007ffe0ff */
[----:B------:R-:W-:-:S05]  /*0dc0*/  IADD3 R16, PT, PT, R0, -0x1, RZ ;  /* 0xffffffff00107810 */ /* 0x000fca0007ffe0ff */
[----:B------:R-:W-:Y:S02]  /*0dd0*/  IMAD R19, R8, R16, R3 ;  /* 0x0000001008137224 */ /* 0x000fe400078e0203 */
[----:B------:R-:W-:-:S04]  /*0de0*/  IMAD.WIDE.U32 R16, R17, 0x4, R14 ;  /* 0x0000000411107825 */ /* 0x000fc800078e000e */
[----:B------:R-:W-:Y:S02]  /*0df0*/  IMAD.WIDE.U32 R14, R19, 0x4, R14 ;  /* 0x00000004130e7825 */ /* 0x000fe400078e000e */
[----:B------:R-:W2:Y:S04]  /*0e00*/  LDG.E R16, desc[UR6][R16.64] ;  /* 0x0000000610107981 */ /* 0x000ea8000c1e1900 */
[----:B------:R-:W2:Y:S01]  /*0e10*/  LDG.E R15, desc[UR6][R14.64] ;  /* 0x000000060e0f7981 */ /* 0x000ea2000c1e1900 */
[----:B------:R-:W-:Y:S01]  /*0e20*/  @P1 MOV R18, 0x400 ;  /* 0x0000040000121802 */ /* 0x000fe20000000f00 */
[----:B------:R-:W0:Y:S03]  /*0e30*/  @P1 S2R R19, SR_CgaCtaId ;  /* 0x0000000000131919 */ /* 0x000e260000008800 */
[----:B0-----:R-:W-:Y:S01]  /*0e40*/  @P1 LEA R19, R19, R18, 0x18 ;  /* 0x0000001213131211 */ /* 0x001fe200078ec0ff */
[C---:B------:R-:W-:Y:S01]  /*0e50*/  VIADD R18, R4.reuse, 0x3 ;  /* 0x0000000304127836 */ /* 0x040fe20000000000 */
[----:B------:R-:W-:-:S03]  /*0e60*/  IADD3 R4, PT, PT, R4, 0x4, RZ ;  /* 0x0000000404047810 */ /* 0x000fc60007ffe0ff */
[----:B------:R0:W-:Y:S01]  /*0e70*/  @P1 STS [R19+0x4], R0 ;  /* 0x0000040013001388 */ /* 0x0001e20000000800 */
[----:B--2---:R-:W-:-:S13]  /*0e80*/  FSETP.GT.AND P2, PT, |R16|, |R15|, PT ;  /* 0x4000000f1000720b */ /* 0x004fda0003f44200 */
[----:B------:R-:W1:Y:S01]  /*0e90*/  @P2 S2R R21, SR_CgaCtaId ;  /* 0x0000000000152919 */ /* 0x000e620000008800 */
[----:B------:R-:W-:Y:S02]  /*0ea0*/  @P2 MOV R20, 0x400 ;  /* 0x0000040000142802 */ /* 0x000fe40000000f00 */
[----:B0-----:R-:W-:Y:S02]  /*0eb0*/  @P2 MOV R0, R18 ;  /* 0x0000001200002202 */ /* 0x001fe40000000f00 */
[----:B-1----:R-:W-:-:S05]  /*0ec0*/  @P2 LEA R21, R21, R20, 0x18 ;  /* 0x0000001415152211 */ /* 0x002fca00078ec0ff */
[----:B------:R0:W-:Y:S02]  /*0ed0*/  @P2 STS [R21+0x4], R18 ;  /* 0x0000041215002388 */ /* 0x0001e40000000800 */
.L_x_6:
[----:B------:R-:W-:Y:S05]  /*0ee0*/  BSYNC.RECONVERGENT B0 ;  /* 0x0000000000007941 */ /* 0x000fea0003800200 */
.L_x_5:
[----:B------:R-:W-:Y:S05]  /*0ef0*/  @!P0 BRA `(.L_x_0) ;  /* 0x0000000000c48947 */ /* 0x000fea0003800000 */
[----:B------:R-:W-:Y:S01]  /*0f00*/  ISETP.NE.AND P0, PT, R13, 0x1, PT ;  /* 0x000000010d00780c */ /* 0x000fe20003f05270 */
[----:B------:R-:W-:Y:S01]  /*0f10*/  BSSY.RECONVERGENT B0, `(.L_x_7) ;  /* 0x0000021000007945 */ /* 0x000fe20003800200 */
[----:B------:R-:W-:-:S04]  /*0f20*/  LOP3.LUT R2, R2, 0x1, RZ, 0xc0, !PT ;  /* 0x0000000102027812 */ /* 0x000fc800078ec0ff */
[----:B------:R-:W-:-:S07]  /*0f30*/  ISETP.NE.U32.AND P1, PT, R2, 0x1, PT ;  /* 0x000000010200780c */ /* 0x000fce0003f25070 */
        /* <DEDUP_REMOVED lines=9> */
[----:B------:R-:W-:-:S04]  /*0fd0*/  IMAD R21, R8, R4, R3 ;  /* 0x0000000408157224 */ /* 0x000fc800078e0203 */
[----:B------:R-:W-:-:S06]  /*0fe0*/  IMAD.WIDE.U32 R20, R21, 0x4, R14 ;  /* 0x0000000415147825 */ /* 0x000fcc00078e000e */
[----:B------:R-:W3:Y:S01]  /*0ff0*/  LDG.E R20, desc[UR6][R20.64] ;  /* 0x0000000614147981 */ /* 0x000ee2000c1e1900 */
[----:B--2---:R-:W-:-:S13]  /*1000*/  FSETP.GT.AND P2, PT, |R18|, |R17|, PT ;  /* 0x400000111200720b */ /* 0x004fda0003f44200 */
[----:B-1----:R-:W-:-:S05]  /*1010*/  @P2 IMAD.MOV.U32 R0, RZ, RZ, R4 ;  /* 0x000000ffff002224 */ /* 0x002fca00078e0004 */
[----:B------:R-:W-:-:S05]  /*1020*/  IADD3 R2, PT, PT, R0, -0x1, RZ ;  /* 0xffffffff00027810 */ /* 0x000fca0007ffe0ff */
[----:B------:R-:W-:-:S04]  /*1030*/  IMAD R13, R8, R2, R3 ;  /* 0x00000002080d7224 */ /* 0x000fc800078e0203 */
[----:B------:R-:W-:-:S06]  /*1040*/  IMAD.WIDE.U32 R14, R13, 0x4, R14 ;  /* 0x000000040d0e7825 */ /* 0x000fcc00078e000e */
[----:B------:R-:W3:Y:S01]  /*1050*/  LDG.E R15, desc[UR6][R14.64] ;  /* 0x000000060e0f7981 */ /* 0x000ee2000c1e1900 */
[----:B------:R-:W0:Y:S01]  /*1060*/  @P2 S2R R13, SR_CgaCtaId ;  /* 0x00000000000d2919 */ /* 0x000e220000008800 */
[----:B------:R-:W-:Y:S02]  /*1070*/  @P2 MOV R2, 0x400 ;  /* 0x0000040000022802 */ /* 0x000fe40000000f00 */
[----:B------:R-:W-:Y:S02]  /*1080*/  IADD3 R18, PT, PT, R4, 0x1, RZ ;  /* 0x0000000104127810 */ /* 0x000fe40007ffe0ff */
[----:B0-----:R-:W-:-:S05]  /*1090*/  @P2 LEA R13, R13, R2, 0x18 ;  /* 0x000000020d0d2211 */ /* 0x001fca00078ec0ff */
[----:B------:R0:W-:Y:S02]  /*10a0*/  @P2 STS [R13+0x4], R4 ;  /* 0x000004040d002388 */ /* 0x0001e40000000800 */
[----:B0-----:R-:W-:Y:S02]  /*10b0*/  IADD3 R4, PT, PT, R4, 0x2, RZ ;  /* 0x0000000204047810 */ /* 0x001fe40007ffe0ff */
[----:B---3--:R-:W-:-:S13]  /*10c0*/  FSETP.GT.AND P0, PT, |R20|, |R15|, PT ;  /* 0x4000000f1400720b */ /* 0x008fda0003f04200 */
[----:B------:R-:W0:Y:S01]  /*10d0*/  @P0 S2R R17, SR_CgaCtaId ;  /* 0x0000000000110919 */ /* 0x000e220000008800 */
[----:B------:R-:W-:Y:S01]  /*10e0*/  @P0 MOV R16, 0x400 ;  /* 0x0000040000100802 */ /* 0x000fe20000000f00 */
[----:B------:R-:W-:-:S03]  /*10f0*/  @P0 IMAD.MOV.U32 R0, RZ, RZ, R18 ;  /* 0x000000ffff000224 */ /* 0x000fc600078e0012 */
[----:B0-----:R-:W-:-:S05]  /*1100*/  @P0 LEA R17, R17, R16, 0x18 ;  /* 0x0000001011110211 */ /* 0x001fca00078ec0ff */
[----:B------:R2:W-:Y:S02]  /*1110*/  @P0 STS [R17+0x4], R18 ;  /* 0x0000041211000388 */ /* 0x0005e40000000800 */
.L_x_8:
[----:B------:R-:W-:Y:S05]  /*1120*/  BSYNC.RECONVERGENT B0 ;  /* 0x0000000000007941 */ /* 0x000fea0003800200 */
.L_x_7:
[----:B------:R-:W-:Y:S05]  /*1130*/  @P1 BRA `(.L_x_0) ;  /* 0x0000000000341947 */ /* 0x000fea0003800000 */
[----:B------:R-:W3:Y:S01]  /*1140*/  LDC.64 R14, c[0x0][0x380] ;  /* 0x0000e000ff0e7b82 */ /* 0x000ee20000000a00 */
[----:B-1----:R-:W-:Y:S01]  /*1150*/  IADD3 R0, PT, PT, R0, -0x1, RZ ;  /* 0xffffffff00007810 */ /* 0x002fe20007ffe0ff */
[----:B------:R-:W-:-:S04]  /*1160*/  IMAD R13, R8, R18, R3 ;  /* 0x00000012080d7224 */ /* 0x000fc800078e0203 */
[----:B--2---:R-:W-:Y:S02]  /*1170*/  IMAD R17, R8, R0, R3 ;  /* 0x0000000008117224 */ /* 0x004fe400078e0203 */
[----:B---3--:R-:W-:-:S04]  /*1180*/  IMAD.WIDE.U32 R2, R13, 0x4, R14 ;  /* 0x000000040d027825 */ /* 0x008fc800078e000e */
[----:B------:R-:W-:Y:S02]  /*1190*/  IMAD.WIDE.U32 R14, R17, 0x4, R14 ;  /* 0x00000004110e7825 */ /* 0x000fe400078e000e */
[----:B------:R-:W2:Y:S04]  /*11a0*/  LDG.E R2, desc[UR6][R2.64] ;  /* 0x0000000602027981 */ /* 0x000ea8000c1e1900 */
[----:B------:R-:W2:Y:S02]  /*11b0*/  LDG.E R15, desc[UR6][R14.64] ;  /* 0x000000060e0f7981 */ /* 0x000ea4000c1e1900 */
[----:B--2---:R-:W-:-:S13]  /*11c0*/  FSETP.GT.AND P0, PT, |R2|, |R15|, PT ;  /* 0x4000000f0200720b */ /* 0x004fda0003f04200 */
[----:B------:R-:W1:Y:S01]  /*11d0*/  @P0 S2R R13, SR_CgaCtaId ;  /* 0x00000000000d0919 */ /* 0x000e620000008800 */
[----:B------:R-:W-:-:S04]  /*11e0*/  @P0 MOV R0, 0x400 ;  /* 0x0000040000000802 */ /* 0x000fc80000000f00 */
[----:B-1----:R-:W-:-:S05]  /*11f0*/  @P0 LEA R13, R13, R0, 0x18 ;  /* 0x000000000d0d0211 */ /* 0x002fca00078ec0ff */
[----:B------:R3:W-:Y:S02]  /*1200*/  @P0 STS [R13+0x4], R4 ;  /* 0x000004040d000388 */ /* 0x0007e40000000800 */
.L_x_0:
[----:B------:R-:W-:Y:S01]  /*1210*/  ISETP.NE.AND P0, PT, R12, RZ, PT ;  /* 0x000000ff0c00720c */ /* 0x000fe20003f05270 */
[----:B------:R-:W-:Y:S05]  /*1220*/  WARPSYNC.ALL ;  /* 0x0000000000007948 */ /* 0x000fea0003800000 */
[----:B------:R-:W-:Y:S01]  /*1230*/  BAR.SYNC.DEFER_BLOCKING 0x0 ;  /* 0x0000000000007b1d */ /* 0x000fe20000010000 */
[----:B---3--:R-:W-:-:S05]  /*1240*/  IADD3 R13, PT, PT, R11, 0x1, RZ ;  /* 0x000000010b0d7810 */ /* 0x008fca0007ffe0ff */
[----:B------:R-:W-:Y:S04]  /*1250*/  BSSY.RECONVERGENT B0, `(.L_x_9) ;  /* 0x0000015000007945 */ /* 0x000fe80003800200 */
[----:B------:R-:W-:Y:S05]  /*1260*/  @P0 BRA `(.L_x_10) ;  /* 0x00000000004c0947 */ /* 0x000fea0003800000 */
[----:B------:R-:W3:Y:S01]  /*1270*/  S2UR UR5, SR_CgaCtaId ;  /* 0x00000000000579c3 */ /* 0x000ee20000008800 */
[----:B------:R-:W-:Y:S02]  /*1280*/  UMOV UR4, 0x400 ;  /* 0x0000040000047882 */ /* 0x000fe40000000000 */
[----:B---3--:R-:W-:-:S09]  /*1290*/  ULEA UR4, UR5, UR4, 0x18 ;  /* 0x0000000405047291 */ /* 0x008fd2000f8ec0ff */
[----:B------:R-:W3:Y:S02]  /*12a0*/  LDS.64 R14, [UR4] ;  /* 0x00000004ff0e7984 */ /* 0x000ee40008000a00 */
[----:B------:R-:W4:Y:S01]  /*12b0*/  LDCU UR4, c[0x0][0x388] ;  /* 0x00007100ff0477ac */ /* 0x000f220008000800 */
[----:B---3--:R-:W-:-:S04]  /*12c0*/  ISETP.GE.U32.AND P0, PT, R13, R14, PT ;  /* 0x0000000e0d00720c */ /* 0x008fc80003f06070 */
[----:B----4-:R-:W-:-:S13]  /*12d0*/  ISETP.GE.U32.OR P0, PT, R11, UR4, !P0 ;  /* 0x000000040b007c0c */ /* 0x010fda000c706470 */
[----:B------:R-:W-:Y:S05]  /*12e0*/  @P0 BRA `(.L_x_10) ;  /* 0x00000000002c0947 */ /* 0x000fea0003800000 */
[----:B------:R-:W3:Y:S01]  /*12f0*/  LDC.64 R2, c[0x0][0x380] ;  /* 0x0000e000ff027b82 */ /* 0x000ee20000000a00 */
[----:B------:R-:W-:Y:S01]  /*1300*/  IADD3 R15, PT, PT, R15, -0x1, RZ ;  /* 0xffffffff0f0f7810 */ /* 0x000fe20007ffe0ff */
[----:B------:R-:W-:-:S04]  /*1310*/  VIADD R14, R14, 0xffffffff ;  /* 0xffffffff0e0e7836 */ /* 0x000fc80000000000 */
[C-C-:B------:R-:W-:Y:S02]  /*1320*/  IMAD R15, R8.reuse, R15, R11.reuse ;  /* 0x0000000f080f7224 */ /* 0x140fe400078e020b */
[----:B--2---:R-:W-:Y:S02]  /*1330*/  IMAD R17, R8, R14, R11 ;  /* 0x0000000e08117224 */ /* 0x004fe400078e020b */
[----:B---3--:R-:W-:-:S04]  /*1340*/  IMAD.WIDE.U32 R14, R15, 0x4, R2 ;  /* 0x000000040f0e7825 */ /* 0x008fc800078e0002 */
[----:B------:R-:W-:Y:S01]  /*1350*/  IMAD.WIDE.U32 R2, R17, 0x4, R2 ;  /* 0x0000000411027825 */ /* 0x000fe200078e0002 */
[----:B0-----:R-:W2:Y:S04]  /*1360*/  LDG.E R19, desc[UR6][R14.64] ;  /* 0x000000060e137981 */ /* 0x001ea8000c1e1900 */
[----:B------:R-:W3:Y:S04]  /*1370*/  LDG.E R17, desc[UR6][R2.64] ;  /* 0x0000000602117981 */ /* 0x000ee8000c1e1900 */
[----:B--2---:R4:W-:Y:S04]  /*1380*/  STG.E desc[UR6][R2.64], R19 ;  /* 0x0000001302007986 */ /* 0x0049e8000c101906 */
[----:B---3--:R4:W-:Y:S02]  /*1390*/  STG.E desc[UR6][R14.64], R17 ;  /* 0x000000110e007986 */ /* 0x0089e4000c101906 */
.L_x_10:
[----:B0-----:R-:W-:Y:S05]  /*13a0*/  BSYNC.RECONVERGENT B0 ;  /* 0x0000000000007941 */ /* 0x001fea0003800200 */
.L_x_9:
[----:B------:R-:W0:Y:S08]  /*13b0*/  S2UR UR5, SR_CgaCtaId ;  /* 0x00000000000579c3 */ /* 0x000e300000008800 */
[----:B------:R-:W-:Y:S06]  /*13c0*/  BAR.SYNC.DEFER_BLOCKING 0x0 ;  /* 0x0000000000007b1d */ /* 0x000fec0000010000 */
[----:B------:R-:W-:Y:S01]  /*13d0*/  UMOV UR4, 0x400 ;  /* 0x0000040000047882 */ /* 0x000fe20000000000 */
[----:B------:R-:W3:Y:S01]  /*13e0*/  LDCU.64 UR10, c[0x0][0x380] ;  /* 0x00007000ff0a77ac */ /* 0x000ee20008000a00 */
[----:B------:R-:W-:Y:S01]  /*13f0*/  BSSY.RECONVERGENT B0, `(.L_x_11) ;  /* 0x000019a000007945 */ /* 0x000fe20003800200 */
[----:B0-----:R-:W-:-:S09]  /*1400*/  ULEA UR4, UR5, UR4, 0x18 ;  /* 0x0000000405047291 */ /* 0x001fd2000f8ec0ff */
[----:B----4-:R-:W0:Y:S02]  /*1410*/  LDS R3, [UR4] ;  /* 0x00000004ff037984 */ /* 0x010e240008000800 */
[----:B------:R-:W4:Y:S01]  /*1420*/  LDCU UR4, c[0x0][0x388] ;  /* 0x00007100ff0477ac */ /* 0x000f220008000800 */
[----:B0-----:R-:W-:Y:S02]  /*1430*/  ISETP.GE.U32.AND P0, PT, R8, R3, PT ;  /* 0x000000030800720c */ /* 0x001fe40003f06070 */
[----:B-1----:R-:W-:-:S04]  /*1440*/  IADD3 R0, PT, PT, R3, 0x1, RZ ;  /* 0x0000000103007810 */ /* 0x002fc80007ffe0ff */
[----:B------:R-:W-:-:S04]  /*1450*/  ISETP.LT.U32.OR P0, PT, R13, R0, !P0 ;  /* 0x000000000d00720c */ /* 0x000fc80004701470 */
[----:B----4-:R-:W-:-:S13]  /*1460*/  ISETP.GE.U32.OR P0, PT, R11, UR4, P0 ;  /* 0x000000040b007c0c */ /* 0x010fda0008706470 */
[----:B---3--:R-:W-:Y:S05]  /*1470*/  @P0 BRA `(.L_x_12) ;  /* 0x0000001800440947 */ /* 0x008fea0003800000 */
[----:B------:R-:W-:Y:S01]  /*1480*/  IADD3 R0, PT, PT, R3, -0x1, RZ ;  /* 0xffffffff03007810 */ /* 0x000fe20007ffe0ff */
[----:B------:R-:W0:Y:S03]  /*1490*/  LDCU.64 UR8, c[0x0][0x380] ;  /* 0x00007000ff0877ac */ /* 0x000e260008000a00 */
[----:B------:R-:W-:Y:S01]  /*14a0*/  VIMNMX.U32 R13, PT, PT, R0, UR4, PT ;  /* 0x00000004000d7c48 */ /* 0x000fe2000bfe0000 */
[-C--:B------:R-:W-:Y:S01]  /*14b0*/  IMAD R4, R8, R0.reuse, -0x1 ;  /* 0xffffffff08047424 */ /* 0x080fe200078e0200 */
[----:B------:R-:W-:Y:S02]  /*14c0*/  IADD3 R15, PT, PT, R9, R0, RZ ;  /* 0x00000000090f7210 */ /* 0x000fe40007ffe0ff */
[----:B------:R-:W-:Y:S02]  /*14d0*/  IADD3 R2, PT, PT, -R13, UR4, RZ ;  /* 0x000000040d027c10 */ /* 0x000fe4000fffe1ff */
[----:B--2---:R-:W-:-:S02]  /*14e0*/  IADD3 R17, PT, PT, R3, R4, RZ ;  /* 0x0000000403117210 */ /* 0x004fc40007ffe0ff */
[----:B------:R-:W-:Y:S01]  /*14f0*/  ISETP.GE.U32.AND P0, PT, R2, 0x7, PT ;  /* 0x000000070200780c */ /* 0x000fe20003f06070 */
[----:B------:R-:W-:Y:S01]  /*1500*/  IMAD.IADD R2, R8, 0x1, -R13 ;  /* 0x0000000108027824 */ /* 0x000fe200078e0a0d */
[----:B------:R-:W-:Y:S02]  /*1510*/  MOV R3, R8 ;  /* 0x0000000800037202 */ /* 0x000fe40000000f00 */
[----:B0-----:R-:W-:Y:S01]  /*1520*/  MOV R19, UR9 ;  /* 0x0000000900137c02 */ /* 0x001fe20008000f00 */
[----:B------:R-:W-:-:S04]  /*1530*/  IMAD.U32 R18, RZ, RZ, UR8 ;  /* 0x00000008ff127e24 */ /* 0x000fc8000f8e00ff */
[----:B------:R-:W-:-:S04]  /*1540*/  IMAD.WIDE.U32 R14, R15, 0x4, R18 ;  /* 0x000000040f0e7825 */ /* 0x000fc800078e0012 */
[----:B------:R-:W-:Y:S01]  /*1550*/  IMAD.WIDE.U32 R16, R17, 0x4, R18 ;  /* 0x0000000411107825 */ /* 0x000fe200078e0012 */
[----:B------:R-:W-:Y:S06]  /*1560*/  @!P0 BRA `(.L_x_13) ;  /* 0x0000000c00248947 */ /* 0x000fec0003800000 */
[----:B------:R-:W-:Y:S01]  /*1570*/  HFMA2 R27, -RZ, RZ, 0, 0 ;  /* 0x00000000ff1b7431 */ /* 0x000fe200000001ff */
[----:B------:R-:W-:-:S07]  /*1580*/  MOV R3, R8 ;  /* 0x0000000800037202 */ /* 0x000fce0000000f00 */
.L_x_30:
[----:B------:R-:W0:Y:S01]  /*1590*/  LDC.64 R18, c[0x0][0x380] ;  /* 0x0000e000ff127b82 */ /* 0x000e220000000a00 */
[----:B------:R-:W2:Y:S01]  /*15a0*/  LDG.E R22, desc[UR6][R16.64] ;  /* 0x0000000610167981 */ /* 0x000ea2000c1e1900 */
[----:B------:R-:W-:-:S03]  /*15b0*/  IADD3 R26, PT, PT, R4, R3, RZ ;  /* 0x00000003041a7210 */ /* 0x000fc60007ffe0ff */
[----:B------:R-:W3:Y:S02]  /*15c0*/  LDG.E R29, desc[UR6][R14.64] ;  /* 0x000000060e1d7981 */ /* 0x000ee4000c1e1900 */
[----:B0-----:R-:W-:-:S06]  /*15d0*/  IMAD.WIDE.U32 R18, R26, 0x4, R18 ;  /* 0x000000041a127825 */ /* 0x001fcc00078e0012 */
[----:B------:R-:W3:Y:S01]  /*15e0*/  LDG.E R18, desc[UR6][R18.64] ;  /* 0x0000000612127981 */ /* 0x000ee2000c1e1900 */
[----:B------:R-:W-:Y:S01]  /*15f0*/  BSSY.RECONVERGENT B3, `(.L_x_14) ;  /* 0x000000c000037945 */ /* 0x000fe20003800200 */
[----:B--2---:R-:W0:Y:S02]  /*1600*/  MUFU.RCP R13, R22 ;  /* 0x00000016000d7308 */ /* 0x004e240000001000 */
[----:B0-----:R-:W-:Y:S01]  /*1610*/  FFMA R0, -R22, R13, 1 ;  /* 0x3f80000016007423 */ /* 0x001fe2000000010d */
[----:B---3--:R-:W-:-:S05]  /*1620*/  FMUL R29, R18, R29 ;  /* 0x0000001d121d7220 */ /* 0x008fca0000400000 */
[----:B------:R-:W0:Y:S01]  /*1630*/  FCHK P0, R29, R22 ;  /* 0x000000161d007302 */ /* 0x000e220000000000 */
[----:B------:R-:W-:-:S04]  /*1640*/  FFMA R0, R13, R0, R13 ;  /* 0x000000000d007223 */ /* 0x000fc8000000000d */
[----:B------:R-:W-:-:S04]  /*1650*/  FFMA R13, R29, R0, RZ ;  /* 0x000000001d0d7223 */ /* 0x000fc800000000ff */
[----:B------:R-:W-:-:S04]  /*1660*/  FFMA R20, -R22, R13, R29 ;  /* 0x0000000d16147223 */ /* 0x000fc8000000011d */
[----:B------:R-:W-:Y:S01]  /*1670*/  FFMA R0, R0, R20, R13 ;  /* 0x0000001400007223 */ /* 0x000fe2000000000d */
[----:B0-----:R-:W-:Y:S06]  /*1680*/  @!P0 BRA `(.L_x_15) ;  /* 0x0000000000088947 */ /* 0x001fec0003800000 */
[----:B------:R-:W-:-:S07]  /*1690*/  MOV R18, 0x16b0 ;  /* 0x000016b000127802 */ /* 0x000fce0000000f00 */
[----:B------:R-:W-:Y:S05]  /*16a0*/  CALL.REL.NOINC `($__internal_0_$__cuda_sm3x_div_rn_noftz_f32_slowpath) ;  /* 0x0000001400ec7944 */ /* 0x000fea0003c00000 */
.L_x_15:
[----:B------:R-:W-:Y:S05]  /*16b0*/  BSYNC.RECONVERGENT B3 ;  /* 0x0000000000037941 */ /* 0x000fea0003800200 */
.L_x_14:
[----:B------:R-:W0:Y:S01]  /*16c0*/  LDC.64 R18, c[0x0][0x380] ;  /* 0x0000e000ff127b82 */ /* 0x000e220000000a00 */
[----:B------:R-:W-:-:S04]  /*16d0*/  IMAD.IADD R25, R6, 0x1, R3 ;  /* 0x0000000106197824 */ /* 0x000fc800078e0203 */
[----:B0-----:R-:W-:-:S05]  /*16e0*/  IMAD.WIDE.U32 R20, R25, 0x4, R18 ;  /* 0x0000000419147825 */ /* 0x001fca00078e0012 */
[----:B------:R-:W2:Y:S01]  /*16f0*/  LDG.E R13, desc[UR6][R20.64] ;  /* 0x00000006140d7981 */ /* 0x000ea2000c1e1900 */
[----:B------:R-:W-:-:S05]  /*1700*/  IADD3 R23, PT, PT, R26, -0x1, RZ ;  /* 0xffffffff1a177810 */ /* 0x000fca0007ffe0ff */
[----:B------:R-:W-:-:S04]  /*1710*/  IMAD.WIDE.U32 R18, R23, 0x4, R18 ;  /* 0x0000000417127825 */ /* 0x000fc800078e0012 */
[----:B--2---:R-:W-:-:S05]  /*1720*/  FADD R13, R13, -R0 ;  /* 0x800000000d0d7221 */ /* 0x004fca0000000000 */
[----:B------:R0:W-:Y:S04]  /*1730*/  STG.E desc[UR6][R20.64], R13 ;  /* 0x0000000d14007986 */ /* 0x0001e8000c101906 */
[----:B------:R-:W2:Y:S04]  /*1740*/  LDG.E R22, desc[UR6][R16.64] ;  /* 0x0000000610167981 */ /* 0x000ea8000c1e1900 */
[----:B------:R-:W3:Y:S04]  /*1750*/  LDG.E R18, desc[UR6][R18.64] ;  /* 0x0000000612127981 */ /* 0x000ee8000c1e1900 */
[----:B------:R-:W3:Y:S01]  /*1760*/  LDG.E R29, desc[UR6][R14.64] ;  /* 0x000000060e1d7981 */ /* 0x000ee2000c1e1900 */
[----:B------:R-:W-:Y:S01]  /*1770*/  BSSY.RECONVERGENT B3, `(.L_x_16) ;  /* 0x000000c000037945 */ /* 0x000fe20003800200 */
[----:B--2---:R-:W1:Y:S01]  /*1780*/  MUFU.RCP R23, R22 ;  /* 0x0000001600177308 */ /* 0x004e620000001000 */
[----:B---3--:R-:W-:-:S07]  /*1790*/  FMUL R29, R18, R29 ;  /* 0x0000001d121d7220 */ /* 0x008fce0000400000 */
[----:B------:R-:W2:Y:S01]  /*17a0*/  FCHK P0, R29, R22 ;  /* 0x000000161d007302 */ /* 0x000ea20000000000 */
[----:B-1----:R-:W-:-:S04]  /*17b0*/  FFMA R0, -R22, R23, 1 ;  /* 0x3f80000016007423 */ /* 0x002fc80000000117 */
[----:B------:R-:W-:-:S04]  /*17c0*/  FFMA R0, R23, R0, R23 ;  /* 0x0000000017007223 */ /* 0x000fc80000000017 */
[----:B0-----:R-:W-:-:S04]  /*17d0*/  FFMA R13, R29, R0, RZ ;  /* 0x000000001d0d7223 */ /* 0x001fc800000000ff */
[----:B------:R-:W-:-:S04]  /*17e0*/  FFMA R20, -R22, R13, R29 ;  /* 0x0000000d16147223 */ /* 0x000fc8000000011d */
[----:B------:R-:W-:Y:S01]  /*17f0*/  FFMA R0, R0, R20, R13 ;  /* 0x0000001400007223 */ /* 0x000fe2000000000d */
[----:B--2---:R-:W-:Y:S06]  /*1800*/  @!P0 BRA `(.L_x_17) ;  /* 0x0000000000088947 */ /* 0x004fec0003800000 */
[----:B------:R-:W-:-:S07]  /*1810*/  MOV R18, 0x1830 ;  /* 0x0000183000127802 */ /* 0x000fce0000000f00 */
[----:B------:R-:W-:Y:S05]  /*1820*/  CALL.REL.NOINC `($__internal_0_$__cuda_sm3x_div_rn_noftz_f32_slowpath) ;  /* 0x00000014008c7944 */ /* 0x000fea0003c00000 */
.L_x_17:
[----:B------:R-:W-:Y:S05]  /*1830*/  BSYNC.RECONVERGENT B3 ;  /* 0x0000000000037941 */ /* 0x000fea0003800200 */
.L_x_16:
[----:B------:R-:W0:Y:S01]  /*1840*/  LDC.64 R18, c[0x0][0x380] ;  /* 0x0000e000ff127b82 */ /* 0x000e220000000a00 */
[----:B------:R-:W-:-:S05]  /*1850*/  IADD3 R21, PT, PT, R25, -0x1, RZ ;  /* 0xffffffff19157810 */ /* 0x000fca0007ffe0ff */
        /* <DEDUP_REMOVED lines=21> */
.L_x_19:
[----:B------:R-:W-:Y:S05]  /*19b0*/  BSYNC.RECONVERGENT B3 ;  /* 0x0000000000037941 */ /* 0x000fea0003800200 */
.L_x_18:
[----:B------:R-:W0:Y:S01]  /*19c0*/  LDC.64 R18, c[0x0][0x380] ;  /* 0x0000e000ff127b82 */ /* 0x000e220000000a00 */
[----:B------:R-:W-:-:S04]  /*19d0*/  VIADD R21, R25, 0xfffffffe ;  /* 0xfffffffe19157836 */ /* 0x000fc80000000000 */
        /* <DEDUP_REMOVED lines=21> */
.L_x_21:
[----:B------:R-:W-:Y:S05]  /*1b30*/  BSYNC.RECONVERGENT B3 ;  /* 0x0000000000037941 */ /* 0x000fea0003800200 */
.L_x_20:
        /* <DEDUP_REMOVED lines=23> */
.L_x_23:
[----:B------:R-:W-:Y:S05]  /*1cb0*/  BSYNC.RECONVERGENT B3 ;  /* 0x0000000000037941 */ /* 0x000fea0003800200 */
.L_x_22:
        /* <DEDUP_REMOVED lines=23> */
.L_x_25:
[----:B------:R-:W-:Y:S05]  /*1e30*/  BSYNC.RECONVERGENT B3 ;  /* 0x0000000000037941 */ /* 0x000fea0003800200 */
.L_x_24:
        /* <DEDUP_REMOVED lines=23> */
.L_x_27:
[----:B------:R-:W-:Y:S05]  /*1fb0*/  BSYNC.RECONVERGENT B3 ;  /* 0x0000000000037941 */ /* 0x000fea0003800200 */
.L_x_26:
        /* <DEDUP_REMOVED lines=23> */
.L_x_29:
[----:B------:R-:W-:Y:S05]  /*2130*/  BSYNC.RECONVERGENT B3 ;  /* 0x0000000000037941 */ /* 0x000fea0003800200 */
.L_x_28:
[----:B------:R-:W-:Y:S01]  /*2140*/  IADD3 R21, PT, PT, R25, -0x7, RZ ;  /* 0xfffffff919157810 */ /* 0x000fe20007ffe0ff */
[----:B------:R-:W-:Y:S01]  /*2150*/  IMAD.U32 R19, RZ, RZ, UR11 ;  /* 0x0000000bff137e24 */ /* 0x000fe2000f8e00ff */
[----:B------:R-:W-:-:S05]  /*2160*/  MOV R18, UR10 ;  /* 0x0000000a00127c02 */ /* 0x000fca0008000f00 */
[----:B------:R-:W-:-:S05]  /*2170*/  IMAD.WIDE.U32 R20, R21, 0x4, R18 ;  /* 0x0000000415147825 */ /* 0x000fca00078e0012 */
[----:B------:R-:W2:Y:S01]  /*2180*/  LDG.E R13, desc[UR6][R20.64] ;  /* 0x00000006140d7981 */ /* 0x000ea2000c1e1900 */
[----:B------:R-:W-:Y:S02]  /*2190*/  IADD3 R27, PT, PT, R27, 0x8, RZ ;  /* 0x000000081b1b7810 */ /* 0x000fe40007ffe0ff */
[----:B------:R-:W-:Y:S01]  /*21a0*/  IADD3 R3, PT, PT, R3, -0x8, RZ ;  /* 0xfffffff803037810 */ /* 0x000fe20007ffe0ff */
[----:B--2---:R-:W-:Y:S01]  /*21b0*/  FADD R13, R13, -R0 ;  /* 0x800000000d0d7221 */ /* 0x004fe20000000000 */
[----:B------:R-:W-:-:S04]  /*21c0*/  LOP3.LUT R0, R2, 0xfffffff8, RZ, 0xc0, !PT ;  /* 0xfffffff802007812 */ /* 0x000fc800078ec0ff */
[----:B------:R0:W-:Y:S01]  /*21d0*/  STG.E desc[UR6][R20.64], R13 ;  /* 0x0000000d14007986 */ /* 0x0001e2000c101906 */
[----:B------:R-:W-:-:S13]  /*21e0*/  ISETP.NE.AND P0, PT, R27, R0, PT ;  /* 0x000000001b00720c */ /* 0x000fda0003f05270 */
[----:B0-----:R-:W-:Y:S05]  /*21f0*/  @P0 BRA `(.L_x_30) ;  /* 0xfffffff000e40947 */ /* 0x001fea000383ffff */
.L_x_13:
[----:B------:R-:W-:-:S13]  /*2200*/  LOP3.LUT P0, R0, R2, 0x7, RZ, 0xc0, !PT ;  /* 0x0000000702007812 */ /* 0x000fda000780c0ff */
[----:B------:R-:W-:Y:S05]  /*2210*/  @!P0 BRA `(.L_x_12) ;  /* 0x0000000800dc8947 */ /* 0x000fea0003800000 */
[----:B------:R-:W-:-:S13]  /*2220*/  ISETP.GE.U32.AND P0, PT, R0, 0x4, PT ;  /* 0x000000040000780c */ /* 0x000fda0003f06070 */
[----:B------:R-:W-:Y:S05]  /*2230*/  @!P0 BRA `(.L_x_31) ;  /* 0x00000004008c8947 */ /* 0x000fea0003800000 */
[----:B------:R-:W2:Y:S01]  /*2240*/  LDG.E R22, desc[UR6][R16.64] ;  /* 0x0000000610167981 */ /* 0x000ea2000c1e1900 */
[----:B------:R-:W-:-:S03]  /*2250*/  IADD3 R26, PT, PT, R4, R3, RZ ;  /* 0x00000003041a7210 */ /* 0x000fc60007ffe0ff */
[----:B------:R-:W3:Y:S02]  /*2260*/  LDG.E R29, desc[UR6][R14.64] ;  /* 0x000000060e1d7981 */ /* 0x000ee4000c1e1900 */
[----:B------:R-:W-:-:S06]  /*2270*/  IMAD.WIDE.U32 R18, R26, 0x4, R18 ;  /* 0x000000041a127825 */ /* 0x000fcc00078e0012 */
[----:B------:R-:W3:Y:S01]  /*2280*/  LDG.E R18, desc[UR6][R18.64] ;  /* 0x0000000612127981 */ /* 0x000ee2000c1e1900 */
[----:B------:R-:W-:Y:S01]  /*2290*/  BSSY.RECONVERGENT B3, `(.L_x_32) ;  /* 0x000000c000037945 */ /* 0x000fe20003800200 */
[----:B--2---:R-:W0:Y:S01]  /*22a0*/  MUFU.RCP R13, R22 ;  /* 0x00000016000d7308 */ /* 0x004e220000001000 */
[----:B---3--:R-:W-:-:S07]  /*22b0*/  FMUL R29, R18, R29 ;  /* 0x0000001d121d7220 */ /* 0x008fce0000400000 */
[----:B------:R-:W1:Y:S01]  /*22c0*/  FCHK P0, R29, R22 ;  /* 0x000000161d007302 */ /* 0x000e620000000000 */
[----:B0-----:R-:W-:-:S04]  /*22d0*/  FFMA R0, -R22, R13, 1 ;  /* 0x3f80000016007423 */ /* 0x001fc8000000010d */
[----:B------:R-:W-:-:S04]  /*22e0*/  FFMA R0, R13, R0, R13 ;  /* 0x000000000d007223 */ /* 0x000fc8000000000d */
[----:B------:R-:W-:-:S04]  /*22f0*/  FFMA R13, R29, R0, RZ ;  /* 0x000000001d0d7223 */ /* 0x000fc800000000ff */
[----:B------:R-:W-:-:S04]  /*2300*/  FFMA R20, -R22, R13, R29 ;  /* 0x0000000d16147223 */ /* 0x000fc8000000011d */
[----:B------:R-:W-:Y:S01]  /*2310*/  FFMA R0, R0, R20, R13 ;  /* 0x0000001400007223 */ /* 0x000fe2000000000d */
[----:B-1----:R-:W-:Y:S06]  /*2320*/  @!P0 BRA `(.L_x_33) ;  /* 0x0000000000088947 */ /* 0x002fec0003800000 */
[----:B------:R-:W-:-:S07]  /*2330*/  MOV R18, 0x2350 ;  /* 0x0000235000127802 */ /* 0x000fce0000000f00 */
[----:B------:R-:W-:Y:S05]  /*2340*/  CALL.REL.NOINC `($__internal_0_$__cuda_sm3x_div_rn_noftz_f32_slowpath) ;  /* 0x0000000800c47944 */ /* 0x000fea0003c00000 */
.L_x_33:
[----:B------:R-:W-:Y:S05]  /*2350*/  BSYNC.RECONVERGENT B3 ;  /* 0x0000000000037941 */ /* 0x000fea0003800200 */
.L_x_32:
        /* <DEDUP_REMOVED lines=23> */
.L_x_35:
[----:B------:R-:W-:Y:S05]  /*24d0*/  BSYNC.RECONVERGENT B3 ;  /* 0x0000000000037941 */ /* 0x000fea0003800200 */
.L_x_34:
        /* <DEDUP_REMOVED lines=23> */
.L_x_37:
[----:B------:R-:W-:Y:S05]  /*2650*/  BSYNC.RECONVERGENT B3 ;  /* 0x0000000000037941 */ /* 0x000fea0003800200 */
.L_x_36:
        /* <DEDUP_REMOVED lines=23> */
.L_x_39:
[----:B------:R-:W-:Y:S05]  /*27d0*/  BSYNC.RECONVERGENT B3 ;  /* 0x0000000000037941 */ /* 0x000fea0003800200 */
.L_x_38:
[----:B------:R-:W0:Y:S01]  /*27e0*/  LDCU.64 UR8, c[0x0][0x380] ;  /* 0x00007000ff0877ac */ /* 0x000e220008000a00 */
[----:B------:R-:W-:Y:S02]  /*27f0*/  IADD3 R21, PT, PT, R25, -0x3, RZ ;  /* 0xfffffffd19157810 */ /* 0x000fe40007ffe0ff */
[----:B0-----:R-:W-:Y:S01]  /*2800*/  MOV R18, UR8 ;  /* 0x0000000800127c02 */ /* 0x001fe20008000f00 */
[----:B------:R-:W-:-:S04]  /*2810*/  IMAD.U32 R19, RZ, RZ, UR9 ;  /* 0x00000009ff137e24 */ /* 0x000fc8000f8e00ff */
[----:B------:R-:W-:-:S05]  /*2820*/  IMAD.WIDE.U32 R20, R21, 0x4, R18 ;  /* 0x0000000415147825 */ /* 0x000fca00078e0012 */
[----:B------:R-:W2:Y:S01]  /*2830*/  LDG.E R13, desc[UR6][R20.64] ;  /* 0x00000006140d7981 */ /* 0x000ea2000c1e1900 */
[----:B------:R-:W-:Y:S01]  /*2840*/  IADD3 R3, PT, PT, R3, -0x4, RZ ;  /* 0xfffffffc03037810 */ /* 0x000fe20007ffe0ff */
[----:B--2---:R-:W-:-:S05]  /*2850*/  FADD R13, R13, -R0 ;  /* 0x800000000d0d7221 */ /* 0x004fca0000000000 */
[----:B------:R0:W-:Y:S02]  /*2860*/  STG.E desc[UR6][R20.64], R13 ;  /* 0x0000000d14007986 */ /* 0x0001e4000c101906 */
.L_x_31:
[----:B------:R-:W-:-:S13]  /*2870*/  LOP3.LUT P0, R0, R2, 0x3, RZ, 0xc0, !PT ;  /* 0x0000000302007812 */ /* 0x000fda000780c0ff */
[----:B------:R-:W-:Y:S05]  /*2880*/  @!P0 BRA `(.L_x_12) ;  /* 0x0000000400408947 */ /* 0x000fea0003800000 */
[----:B------:R-:W-:-:S13]  /*2890*/  ISETP.NE.AND P0, PT, R0, 0x1, PT ;  /* 0x000000010000780c */ /* 0x000fda0003f05270 */
[----:B------:R-:W-:Y:S05]  /*28a0*/  @!P0 BRA `(.L_x_40) ;  /* 0x0000000000cc8947 */ /* 0x000fea0003800000 */
[----:B------:R-:W0:Y:S01]  /*28b0*/  LDG.E R22, desc[UR6][R16.64] ;  /* 0x0000000610167981 */ /* 0x000e22000c1e1900 */
[----:B------:R-:W-:-:S03]  /*28c0*/  IADD3 R26, PT, PT, R4, R3, RZ ;  /* 0x00000003041a7210 */ /* 0x000fc60007ffe0ff */
[----:B------:R-:W2:Y:S02]  /*28d0*/  LDG.E R29, desc[UR6][R14.64] ;  /* 0x000000060e1d7981 */ /* 0x000ea4000c1e1900 */
[----:B------:R-:W-:-:S06]  /*28e0*/  IMAD.WIDE.U32 R18, R26, 0x4, R18 ;  /* 0x000000041a127825 */ /* 0x000fcc00078e0012 */
[----:B------:R-:W2:Y:S01]  /*28f0*/  LDG.E R18, desc[UR6][R18.64] ;  /* 0x0000000612127981 */ /* 0x000ea2000c1e1900 */
[----:B------:R-:W-:Y:S01]  /*2900*/  BSSY.RECONVERGENT B3, `(.L_x_41) ;  /* 0x000000c000037945 */ /* 0x000fe20003800200 */
[----:B0-----:R-:W0:Y:S01]  /*2910*/  MUFU.RCP R13, R22 ;  /* 0x00000016000d7308 */ /* 0x001e220000001000 */
[----:B--2---:R-:W-:-:S07]  /*2920*/  FMUL R29, R18, R29 ;  /* 0x0000001d121d7220 */ /* 0x004fce0000400000 */
        /* <DEDUP_REMOVED lines=9> */
.L_x_42:
[----:B------:R-:W-:Y:S05]  /*29c0*/  BSYNC.RECONVERGENT B3 ;  /* 0x0000000000037941 */ /* 0x000fea0003800200 */
.L_x_41:
[----:B------:R-:W0:Y:S01]  /*29d0*/  LDC.64 R18, c[0x0][0x380] ;  /* 0x0000e000ff127b82 */ /* 0x000e220000000a00 */
[----:B------:R-:W-:-:S05]  /*29e0*/  IADD3 R25, PT, PT, R6, R3, RZ ;  /* 0x0000000306197210 */ /* 0x000fca0007ffe0ff */
[----:B0-----:R-:W-:-:S05]  /*29f0*/  IMAD.WIDE.U32 R20, R25, 0x4, R18 ;  /* 0x0000000419147825 */ /* 0x001fca00078e0012 */
[----:B------:R-:W2:Y:S01]  /*2a00*/  LDG.E R13, desc[UR6][R20.64] ;  /* 0x00000006140d7981 */ /* 0x000ea2000c1e1900 */
[----:B------:R-:W-:-:S04]  /*2a10*/  VIADD R23, R26, 0xffffffff ;  /* 0xffffffff1a177836 */ /* 0x000fc80000000000 */
        /* <DEDUP_REMOVED lines=18> */
.L_x_44:
[----:B------:R-:W-:Y:S05]  /*2b40*/  BSYNC.RECONVERGENT B3 ;  /* 0x0000000000037941 */ /* 0x000fea0003800200 */
.L_x_43:
[----:B------:R-:W0:Y:S01]  /*2b50*/  LDCU.64 UR8, c[0x0][0x380] ;  /* 0x00007000ff0877ac */ /* 0x000e220008000a00 */
[----:B------:R-:W-:Y:S02]  /*2b60*/  IADD3 R21, PT, PT, R25, -0x1, RZ ;  /* 0xffffffff19157810 */ /* 0x000fe40007ffe0ff */
[----:B0-----:R-:W-:Y:S02]  /*2b70*/  MOV R18, UR8 ;  /* 0x0000000800127c02 */ /* 0x001fe40008000f00 */
[----:B------:R-:W-:-:S03]  /*2b80*/  MOV R19, UR9 ;  /* 0x0000000900137c02 */ /* 0x000fc60008000f00 */
[----:B------:R-:W-:-:S05]  /*2b90*/  IMAD.WIDE.U32 R20, R21, 0x4, R18 ;  /* 0x0000000415147825 */ /* 0x000fca00078e0012 */
[----:B------:R-:W2:Y:S01]  /*2ba0*/  LDG.E R13, desc[UR6][R20.64] ;  /* 0x00000006140d7981 */ /* 0x000ea2000c1e1900 */
[----:B------:R-:W-:Y:S02]  /*2bb0*/  VIADD R3, R3, 0xfffffffe ;  /* 0xfffffffe03037836 */ /* 0x000fe40000000000 */
[----:B--2---:R-:W-:-:S05]  /*2bc0*/  FADD R13, R13, -R0 ;  /* 0x800000000d0d7221 */ /* 0x004fca0000000000 */
[----:B------:R1:W-:Y:S02]  /*2bd0*/  STG.E desc[UR6][R20.64], R13 ;  /* 0x0000000d14007986 */ /* 0x0003e4000c101906 */
.L_x_40:
[----:B------:R-:W-:-:S04]  /*2be0*/  LOP3.LUT R2, R2, 0x1, RZ, 0xc0, !PT ;  /* 0x0000000102027812 */ /* 0x000fc800078ec0ff */
[----:B------:R-:W-:-:S13]  /*2bf0*/  ISETP.NE.U32.AND P0, PT, R2, 0x1, PT ;  /* 0x000000010200780c */ /* 0x000fda0003f05070 */
[----:B------:R-:W-:Y:S05]  /*2c00*/  @P0 BRA `(.L_x_12) ;  /* 0x0000000000600947 */ /* 0x000fea0003800000 */
[----:B------:R-:W2:Y:S01]  /*2c10*/  LDG.E R22, desc[UR6][R16.64] ;  /* 0x0000000610167981 */ /* 0x000ea2000c1e1900 */
[----:B01----:R-:W-:-:S03]  /*2c20*/  IADD3 R13, PT, PT, R4, R3, RZ ;  /* 0x00000003040d7210 */ /* 0x003fc60007ffe0ff */
        /* <DEDUP_REMOVED lines=15> */
.L_x_46:
[----:B------:R-:W-:Y:S05]  /*2d20*/  BSYNC.RECONVERGENT B3 ;  /* 0x0000000000037941 */ /* 0x000fea0003800200 */
.L_x_45:
[----:B------:R-:W0:Y:S01]  /*2d30*/  LDC.64 R14, c[0x0][0x380] ;  /* 0x0000e000ff0e7b82 */ /* 0x000e220000000a00 */
[----:B------:R-:W-:-:S05]  /*2d40*/  IADD3 R3, PT, PT, R6, R3, RZ ;  /* 0x0000000306037210 */ /* 0x000fca0007ffe0ff */
[----:B0-----:R-:W-:-:S05]  /*2d50*/  IMAD.WIDE.U32 R2, R3, 0x4, R14 ;  /* 0x0000000403027825 */ /* 0x001fca00078e000e */
[----:B------:R-:W2:Y:S02]  /*2d60*/  LDG.E R13, desc[UR6][R2.64] ;  /* 0x00000006020d7981 */ /* 0x000ea4000c1e1900 */
[----:B--2---:R-:W-:-:S05]  /*2d70*/  FADD R13, R13, -R0 ;  /* 0x800000000d0d7221 */ /* 0x004fca0000000000 */
[----:B------:R3:W-:Y:S02]  /*2d80*/  STG.E desc[UR6][R2.64], R13 ;  /* 0x0000000d02007986 */ /* 0x0007e4000c101906 */
.L_x_12:
[----:B------:R-:W-:Y:S05]  /*2d90*/  BSYNC.RECONVERGENT B0 ;  /* 0x0000000000007941 */ /* 0x000fea0003800200 */
.L_x_11:
[----:B------:R-:W4:Y:S08]  /*2da0*/  S2UR UR5, SR_CgaCtaId ;  /* 0x00000000000579c3 */ /* 0x000f300000008800 */
[----:B------:R-:W-:Y:S01]  /*2db0*/  BAR.SYNC.DEFER_BLOCKING 0x0 ;  /* 0x0000000000007b1d */ /* 0x000fe20000010000 */
[----:B------:R-:W-:-:S05]  /*2dc0*/  ISETP.NE.AND P0, PT, R10, RZ, PT ;  /* 0x000000ff0a00720c */ /* 0x000fca0003f05270 */
[----:B------:R-:W-:Y:S02]  /*2dd0*/  UMOV UR4, 0x400 ;  /* 0x0000040000047882 */ /* 0x000fe40000000000 */
[----:B----4-:R-:W-:Y:S01]  /*2de0*/  ULEA UR4, UR5, UR4, 0x18 ;  /* 0x0000000405047291 */ /* 0x010fe2000f8ec0ff */
[----:B------:R-:W4:Y:S08]  /*2df0*/  LDCU UR5, c[0x0][0x388] ;  /* 0x00007100ff0577ac */ /* 0x000f300008000800 */
[----:B------:R-:W5:Y:S02]  /*2e00*/  LDS R0, [UR4] ;  /* 0x00000004ff007984 */ /* 0x000f640008000800 */
[----:B-----5:R-:W-:-:S05]  /*2e10*/  @!P0 IADD3 R0, PT, PT, R0, 0x1, RZ ;  /* 0x0000000100008810 */ /* 0x020fca0007ffe0ff */
[----:B------:R0:W-:Y:S01]  /*2e20*/  @!P0 STS [UR4], R0 ;  /* 0x00000000ff008988 */ /* 0x0001e20008000804 */
[----:B----4-:R-:W-:-:S13]  /*2e30*/  ISETP.GT.U32.AND P0, PT, R0, UR5, PT ;  /* 0x0000000500007c0c */ /* 0x010fda000bf04070 */
[----:B0-----:R-:W-:Y:S05]  /*2e40*/  @!P0 BRA `(.L_x_47) ;  /* 0xffffffd000c48947 */ /* 0x001fea000383ffff */
[----:B------:R-:W-:Y:S05]  /*2e50*/  EXIT ;  /* 0x000000000000794d */ /* 0x000fea0003800000 */
        .weak           $__internal_0_$__cuda_sm3x_div_rn_noftz_f32_slowpath
        .type           $__internal_0_$__cuda_sm3x_div_rn_noftz_f32_slowpath,@function
        .size           $__internal_0_$__cuda_sm3x_div_rn_noftz_f32_slowpath,(.L_x_76 - $__internal_0_$__cuda_sm3x_div_rn_noftz_f32_slowpath)
$__internal_0_$__cuda_sm3x_div_rn_noftz_f32_slowpath:
[----:B------:R-:W-:Y:S01]  /*2e60*/  SHF.R.U32.HI R13, RZ, 0x17, R22 ;  /* 0x00000017ff0d7819 */ /* 0x000fe20000011616 */
[----:B------:R-:W-:Y:S01]  /*2e70*/  BSSY.RECONVERGENT B1, `(.L_x_48) ;  /* 0x0000062000017945 */ /* 0x000fe20003800200 */
[----:B------:R-:W-:Y:S02]  /*2e80*/  SHF.R.U32.HI R20, RZ, 0x17, R29 ;  /* 0x00000017ff147819 */ /* 0x000fe4000001161d */
[----:B------:R-:W-:Y:S02]  /*2e90*/  LOP3.LUT R13, R13, 0xff, RZ, 0xc0, !PT ;  /* 0x000000ff0d0d7812 */ /* 0x000fe400078ec0ff */
[----:B------:R-:W-:-:S03]  /*2ea0*/  LOP3.LUT R20, R20, 0xff, RZ, 0xc0, !PT ;  /* 0x000000ff14147812 */ /* 0x000fc600078ec0ff */
[----:B------:R-:W-:Y:S01]  /*2eb0*/  VIADD R0, R13, 0xffffffff ;  /* 0xffffffff0d007836 */ /* 0x000fe20000000000 */
[----:B------:R-:W-:-:S04]  /*2ec0*/  IADD3 R21, PT, PT, R20, -0x1, RZ ;  /* 0xffffffff14157810 */ /* 0x000fc80007ffe0ff */
[----:B------:R-:W-:-:S04]  /*2ed0*/  ISETP.GT.U32.AND P0, PT, R0, 0xfd, PT ;  /* 0x000000fd0000780c */ /* 0x000fc80003f04070 */
[----:B------:R-:W-:-:S13]  /*2ee0*/  ISETP.GT.U32.OR P0, PT, R21, 0xfd, P0 ;  /* 0x000000fd1500780c */ /* 0x000fda0000704470 */
[----:B------:R-:W-:Y:S01]  /*2ef0*/  @!P0 MOV R19, RZ ;  /* 0x000000ff00138202 */ /* 0x000fe20000000f00 */
[----:B------:R-:W-:Y:S06]  /*2f00*/  @!P0 BRA `(.L_x_49) ;  /* 0x00000000005c8947 */ /* 0x000fec0003800000 */
[----:B------:R-:W-:Y:S02]  /*2f10*/  FSETP.GTU.FTZ.AND P0, PT, |R29|, +INF , PT ;  /* 0x7f8000001d00780b */ /* 0x000fe40003f1c200 */
[----:B------:R-:W-:-:S04]  /*2f20*/  FSETP.GTU.FTZ.AND P1, PT, |R22|, +INF , PT ;  /* 0x7f8000001600780b */ /* 0x000fc80003f3c200 */
[----:B------:R-:W-:-:S13]  /*2f30*/  PLOP3.LUT P0, PT, P0, P1, PT, 0xf8, 0x8f ;  /* 0x00000000008f781c */ /* 0x000fda0000703f70 */
[----:B------:R-:W-:Y:S05]  /*2f40*/  @P0 BRA `(.L_x_50) ;  /* 0x00000004004c0947 */ /* 0x000fea0003800000 */
[----:B------:R-:W-:-:S13]  /*2f50*/  LOP3.LUT P0, RZ, R22, 0x7fffffff, R29, 0xc8, !PT ;  /* 0x7fffffff16ff7812 */ /* 0x000fda000780c81d */
[----:B------:R-:W-:Y:S05]  /*2f60*/  @!P0 BRA `(.L_x_51) ;  /* 0x00000004003c8947 */ /* 0x000fea0003800000 */
[C---:B------:R-:W-:Y:S02]  /*2f70*/  FSETP.NEU.FTZ.AND P1, PT, |R29|.reuse, +INF , PT ;  /* 0x7f8000001d00780b */ /* 0x040fe40003f3d200 */
[----:B------:R-:W-:Y:S02]  /*2f80*/  FSETP.NEU.FTZ.AND P2, PT, |R22|, +INF , PT ;  /* 0x7f8000001600780b */ /* 0x000fe40003f5d200 */
[----:B------:R-:W-:-:S11]  /*2f90*/  FSETP.NEU.FTZ.AND P0, PT, |R29|, +INF , PT ;  /* 0x7f8000001d00780b */ /* 0x000fd60003f1d200 */
[----:B------:R-:W-:Y:S05]  /*2fa0*/  @!P2 BRA !P1, `(.L_x_51) ;  /* 0x00000004002ca947 */ /* 0x000fea0004800000 */
[----:B------:R-:W-:-:S04]  /*2fb0*/  LOP3.LUT P1, RZ, R29, 0x7fffffff, RZ, 0xc0, !PT ;  /* 0x7fffffff1dff7812 */ /* 0x000fc8000782c0ff */
[----:B------:R-:W-:-:S13]  /*2fc0*/  PLOP3.LUT P1, PT, P2, P1, PT, 0x2f, 0xf2 ;  /* 0x0000000000f2781c */ /* 0x000fda0001722577 */
[----:B------:R-:W-:Y:S05]  /*2fd0*/  @P1 BRA `(.L_x_52) ;  /* 0x0000000400181947 */ /* 0x000fea0003800000 */
[----:B------:R-:W-:-:S04]  /*2fe0*/  LOP3.LUT P1, RZ, R22, 0x7fffffff, RZ, 0xc0, !PT ;  /* 0x7fffffff16ff7812 */ /* 0x000fc8000782c0ff */
[----:B------:R-:W-:-:S13]  /*2ff0*/  PLOP3.LUT P0, PT, P0, P1, PT, 0x2f, 0xf2 ;  /* 0x0000000000f2781c */ /* 0x000fda0000702577 */
[----:B------:R-:W-:Y:S05]  /*3000*/  @P0 BRA `(.L_x_53) ;  /* 0x0000000400000947 */ /* 0x000fea0003800000 */
[----:B------:R-:W-:Y:S02]  /*3010*/  ISETP.GE.AND P0, PT, R21, RZ, PT ;  /* 0x000000ff1500720c */ /* 0x000fe40003f06270 */
[----:B------:R-:W-:-:S11]  /*3020*/  ISETP.GE.AND P1, PT, R0, RZ, PT ;  /* 0x000000ff0000720c */ /* 0x000fd60003f26270 */
[----:B------:R-:W-:Y:S01]  /*3030*/  @P0 MOV R19, RZ ;  /* 0x000000ff00130202 */ /* 0x000fe20000000f00 */
[----:B------:R-:W-:Y:S02]  /*3040*/  @!P0 IMAD.MOV.U32 R19, RZ, RZ, -0x40 ;  /* 0xffffffc0ff138424 */ /* 0x000fe400078e00ff */
[----:B------:R-:W-:Y:S01]  /*3050*/  @!P0 FFMA R29, R29, 1.84467440737095516160e+19, RZ ;  /* 0x5f8000001d1d8823 */ /* 0x000fe200000000ff */
[----:B------:R-:W-:Y:S02]  /*3060*/  @!P1 FFMA R22, R22, 1.84467440737095516160e+19, RZ ;  /* 0x5f80000016169823 */ /* 0x000fe400000000ff */
[----:B------:R-:W-:-:S07]  /*3070*/  @!P1 IADD3 R19, PT, PT, R19, 0x40, RZ ;  /* 0x0000004013139810 */ /* 0x000fce0007ffe0ff */
.L_x_49:
[----:B------:R-:W-:Y:S01]  /*3080*/  LEA R21, R13, 0xc0800000, 0x17 ;  /* 0xc08000000d157811 */ /* 0x000fe200078eb8ff */
[----:B------:R-:W-:Y:S01]  /*3090*/  BSSY.RECONVERGENT B2, `(.L_x_54) ;  /* 0x0000036000027945 */ /* 0x000fe20003800200 */
[----:B------:R-:W-:Y:S02]  /*30a0*/  IADD3 R20, PT, PT, R20, -0x7f, RZ ;  /* 0xffffff8114147810 */ /* 0x000fe40007ffe0ff */
[----:B------:R-:W-:-:S04]  /*30b0*/  IADD3 R28, PT, PT, -R21, R22, RZ ;  /* 0x00000016151c7210 */ /* 0x000fc80007ffe1ff */
[----:B------:R-:W0:Y:S01]  /*30c0*/  MUFU.RCP R0, R28 ;  /* 0x0000001c00007308 */ /* 0x000e220000001000 */
[----:B------:R-:W-:-:S04]  /*30d0*/  FADD.FTZ R23, -R28, -RZ ;  /* 0x800000ff1c177221 */ /* 0x000fc80000010100 */
[----:B0-----:R-:W-:-:S04]  /*30e0*/  FFMA R21, R0, R23, 1 ;  /* 0x3f80000000157423 */ /* 0x001fc80000000017 */
[----:B------:R-:W-:Y:S01]  /*30f0*/  FFMA R21, R0, R21, R0 ;  /* 0x0000001500157223 */ /* 0x000fe20000000000 */
[C---:B------:R-:W-:Y:S01]  /*3100*/  IMAD R0, R20.reuse, -0x800000, R29 ;  /* 0xff80000014007824 */ /* 0x040fe200078e021d */
[----:B------:R-:W-:-:S03]  /*3110*/  IADD3 R20, PT, PT, R20, 0x7f, -R13 ;  /* 0x0000007f14147810 */ /* 0x000fc60007ffe80d */
[----:B------:R-:W-:Y:S02]  /*3120*/  FFMA R22, R0, R21, RZ ;  /* 0x0000001500167223 */ /* 0x000fe400000000ff */
[----:B------:R-:W-:Y:S02]  /*3130*/  IMAD.IADD R19, R20, 0x1, R19 ;  /* 0x0000000114137824 */ /* 0x000fe400078e0213 */
[----:B------:R-:W-:-:S04]  /*3140*/  FFMA R24, R23, R22, R0 ;  /* 0x0000001617187223 */ /* 0x000fc80000000000 */
[----:B------:R-:W-:-:S04]  /*3150*/  FFMA R24, R21, R24, R22 ;  /* 0x0000001815187223 */ /* 0x000fc80000000016 */
[----:B------:R-:W-:-:S04]  /*3160*/  FFMA R23, R23, R24, R0 ;  /* 0x0000001817177223 */ /* 0x000fc80000000000 */
[----:B------:R-:W-:-:S05]  /*3170*/  FFMA R0, R21, R23, R24 ;  /* 0x0000001715007223 */ /* 0x000fca0000000018 */
[----:B------:R-:W-:-:S04]  /*3180*/  SHF.R.U32.HI R13, RZ, 0x17, R0 ;  /* 0x00000017ff0d7819 */ /* 0x000fc80000011600 */
[----:B------:R-:W-:-:S04]  /*3190*/  LOP3.LUT R20, R13, 0xff, RZ, 0xc0, !PT ;  /* 0x000000ff0d147812 */ /* 0x000fc800078ec0ff */
[----:B------:R-:W-:-:S04]  /*31a0*/  IADD3 R13, PT, PT, R20, R19, RZ ;  /* 0x00000013140d7210 */ /* 0x000fc80007ffe0ff */
[----:B------:R-:W-:-:S04]  /*31b0*/  IADD3 R20, PT, PT, R13, -0x1, RZ ;  /* 0xffffffff0d147810 */ /* 0x000fc80007ffe0ff */
[----:B------:R-:W-:-:S13]  /*31c0*/  ISETP.GE.U32.AND P0, PT, R20, 0xfe, PT ;  /* 0x000000fe1400780c */ /* 0x000fda0003f06070 */
[----:B------:R-:W-:Y:S05]  /*31d0*/  @!P0 BRA `(.L_x_55) ;  /* 0x0000000000808947 */ /* 0x000fea0003800000 */
[----:B------:R-:W-:-:S13]  /*31e0*/  ISETP.GT.AND P0, PT, R13, 0xfe, PT ;  /* 0x000000fe0d00780c */ /* 0x000fda0003f04270 */
[----:B------:R-:W-:Y:S05]  /*31f0*/  @P0 BRA `(.L_x_56) ;  /* 0x00000000006c0947 */ /* 0x000fea0003800000 */
[----:B------:R-:W-:-:S13]  /*3200*/  ISETP.GE.AND P0, PT, R13, 0x1, PT ;  /* 0x000000010d00780c */ /* 0x000fda0003f06270 */
[----:B------:R-:W-:Y:S05]  /*3210*/  @P0 BRA `(.L_x_57) ;  /* 0x0000000000740947 */ /* 0x000fea0003800000 */
[----:B------:R-:W-:Y:S02]  /*3220*/  ISETP.GE.AND P0, PT, R13, -0x18, PT ;  /* 0xffffffe80d00780c */ /* 0x000fe40003f06270 */
[----:B------:R-:W-:-:S11]  /*3230*/  LOP3.LUT R0, R0, 0x80000000, RZ, 0xc0, !PT ;  /* 0x8000000000007812 */ /* 0x000fd600078ec0ff */
[----:B------:R-:W-:Y:S05]  /*3240*/  @!P0 BRA `(.L_x_57) ;  /* 0x0000000000688947 */ /* 0x000fea0003800000 */
[-CC-:B------:R-:W-:Y:S01]  /*3250*/  FFMA.RZ R19, R21, R23.reuse, R24.reuse ;  /* 0x0000001715137223 */ /* 0x180fe2000000c018 */
[----:B------:R-:W-:Y:S01]  /*3260*/  IADD3 R22, PT, PT, R13, 0x20, RZ ;  /* 0x000000200d167810 */ /* 0x000fe20007ffe0ff */
[CCC-:B------:R-:W-:Y:S01]  /*3270*/  FFMA.RP R20, R21.reuse, R23.reuse, R24.reuse ;  /* 0x0000001715147223 */ /* 0x1c0fe20000008018 */
[----:B------:R-:W-:Y:S01]  /*3280*/  FFMA.RM R21, R21, R23, R24 ;  /* 0x0000001715157223 */ /* 0x000fe20000004018 */
[----:B------:R-:W-:Y:S02]  /*3290*/  ISETP.NE.AND P2, PT, R13, RZ, PT ;  /* 0x000000ff0d00720c */ /* 0x000fe40003f45270 */
[----:B------:R-:W-:Y:S02]  /*32a0*/  LOP3.LUT R19, R19, 0x7fffff, RZ, 0xc0, !PT ;  /* 0x007fffff13137812 */ /* 0x000fe400078ec0ff */
[----:B------:R-:W-:Y:S01]  /*32b0*/  ISETP.NE.AND P1, PT, R13, RZ, PT ;  /* 0x000000ff0d00720c */ /* 0x000fe20003f25270 */
[----:B------:R-:W-:Y:S01]  /*32c0*/  IMAD.MOV R13, RZ, RZ, -R13 ;  /* 0x000000ffff0d7224 */ /* 0x000fe200078e0a0d */
[----:B------:R-:W-:-:S02]  /*32d0*/  LOP3.LUT R19, R19, 0x800000, RZ, 0xfc, !PT ;  /* 0x0080000013137812 */ /* 0x000fc400078efcff */
[----:B------:R-:W-:Y:S02]  /*32e0*/  FSETP.NEU.FTZ.AND P0, PT, R20, R21, PT ;  /* 0x000000151400720b */ /* 0x000fe40003f1d000 */
[----:B------:R-:W-:Y:S02]  /*32f0*/  SHF.L.U32 R22, R19, R22, RZ ;  /* 0x0000001613167219 */ /* 0x000fe400000006ff */
[----:B------:R-:W-:Y:S02]  /*3300*/  SEL R20, R13, RZ, P2 ;  /* 0x000000ff0d147207 */ /* 0x000fe40001000000 */
[----:B------:R-:W-:Y:S02]  /*3310*/  ISETP.NE.AND P1, PT, R22, RZ, P1 ;  /* 0x000000ff1600720c */ /* 0x000fe40000f25270 */
[----:B------:R-:W-:Y:S02]  /*3320*/  SHF.R.U32.HI R20, RZ, R20, R19 ;  /* 0x00000014ff147219 */ /* 0x000fe40000011613 */
[----:B------:R-:W-:-:S02]  /*3330*/  PLOP3.LUT P0, PT, P0, P1, PT, 0xf8, 0x8f ;  /* 0x00000000008f781c */ /* 0x000fc40000703f70 */
[----:B------:R-:W-:Y:S02]  /*3340*/  SHF.R.U32.HI R22, RZ, 0x1, R20 ;  /* 0x00000001ff167819 */ /* 0x000fe40000011614 */
[----:B------:R-:W-:-:S04]  /*3350*/  SEL R13, RZ, 0x1, !P0 ;  /* 0x00000001ff0d7807 */ /* 0x000fc80004000000 */
[----:B------:R-:W-:-:S04]  /*3360*/  LOP3.LUT R13, R13, 0x1, R22, 0xf8, !PT ;  /* 0x000000010d0d7812 */ /* 0x000fc800078ef816 */
[----:B------:R-:W-:-:S04]  /*3370*/  LOP3.LUT R13, R13, R20, RZ, 0xc0, !PT ;  /* 0x000000140d0d7212 */ /* 0x000fc800078ec0ff */
[----:B------:R-:W-:-:S04]  /*3380*/  IADD3 R13, PT, PT, R22, R13, RZ ;  /* 0x0000000d160d7210 */ /* 0x000fc80007ffe0ff */
[----:B------:R-:W-:Y:S01]  /*3390*/  LOP3.LUT R0, R13, R0, RZ, 0xfc, !PT ;  /* 0x000000000d007212 */ /* 0x000fe200078efcff */
[----:B------:R-:W-:Y:S06]  /*33a0*/  BRA `(.L_x_57) ;  /* 0x0000000000107947 */ /* 0x000fec0003800000 */
.L_x_56:
[----:B------:R-:W-:-:S04]  /*33b0*/  LOP3.LUT R0, R0, 0x80000000, RZ, 0xc0, !PT ;  /* 0x8000000000007812 */ /* 0x000fc800078ec0ff */
[----:B------:R-:W-:Y:S01]  /*33c0*/  LOP3.LUT R0, R0, 0x7f800000, RZ, 0xfc, !PT ;  /* 0x7f80000000007812 */ /* 0x000fe200078efcff */
[----:B------:R-:W-:Y:S06]  /*33d0*/  BRA `(.L_x_57) ;  /* 0x0000000000047947 */ /* 0x000fec0003800000 */
.L_x_55:
[----:B------:R-:W-:-:S07]  /*33e0*/  LEA R0, R19, R0, 0x17 ;  /* 0x0000000013007211 */ /* 0x000fce00078eb8ff */
.L_x_57:
[----:B------:R-:W-:Y:S05]  /*33f0*/  BSYNC.RECONVERGENT B2 ;  /* 0x0000000000027941 */ /* 0x000fea0003800200 */
.L_x_54:
[----:B------:R-:W-:Y:S05]  /*3400*/  BRA `(.L_x_58) ;  /* 0x0000000000207947 */ /* 0x000fea0003800000 */
.L_x_53:
[----:B------:R-:W-:-:S04]  /*3410*/  LOP3.LUT R0, R22, 0x80000000, R29, 0x48, !PT ;  /* 0x8000000016007812 */ /* 0x000fc800078e481d */
[----:B------:R-:W-:Y:S01]  /*3420*/  LOP3.LUT R0, R0, 0x7f800000, RZ, 0xfc, !PT ;  /* 0x7f80000000007812 */ /* 0x000fe200078efcff */
[----:B------:R-:W-:Y:S06]  /*3430*/  BRA `(.L_x_58) ;  /* 0x0000000000147947 */ /* 0x000fec0003800000 */
.L_x_52:
[----:B------:R-:W-:Y:S01]  /*3440*/  LOP3.LUT R0, R22, 0x80000000, R29, 0x48, !PT ;  /* 0x8000000016007812 */ /* 0x000fe200078e481d */
[----:B------:R-:W-:Y:S06]  /*3450*/  BRA `(.L_x_58) ;  /* 0x00000000000c7947 */ /* 0x000fec0003800000 */
.L_x_51:
[----:B------:R-:W0:Y:S01]  /*3460*/  MUFU.RSQ R0, -QNAN ;  /* 0xffc0000000007908 */ /* 0x000e220000001400 */
[----:B------:R-:W-:Y:S05]  /*3470*/  BRA `(.L_x_58) ;  /* 0x0000000000047947 */ /* 0x000fea0003800000 */
.L_x_50:
[----:B------:R-:W-:-:S07]  /*3480*/  FADD.FTZ R0, R29, R22 ;  /* 0x000000161d007221 */ /* 0x000fce0000010000 */
.L_x_58:
[----:B------:R-:W-:Y:S05]  /*3490*/  BSYNC.RECONVERGENT B1 ;  /* 0x0000000000017941 */ /* 0x000fea0003800200 */
.L_x_48:
[----:B------:R-:W-:-:S04]  /*34a0*/  HFMA2 R19, -RZ, RZ, 0, 0 ;  /* 0x00000000ff137431 */ /* 0x000fc800000001ff */
[----:B0-----:R-:W-:Y:S05]  /*34b0*/  RET.REL.NODEC R18 `(_Z16device_eleminatePfj) ;  /* 0xffffffc812d07950 */ /* 0x001fea0003c3ffff */
.L_x_59:
[----:B------:R-:W-:-:S00]  /*34c0*/  BRA `(.L_x_59) ;  /* 0xfffffffc00fc7947 */ /* 0x000fc0000383ffff */
[----:B------:R-:W-:-:S00]  /*34d0*/  NOP ;  /* 0x0000000000007918 */ /* 0x000fc00000000000 */
        /* <DEDUP_REMOVED lines=10> */
.L_x_76:


//--------------------- .text._Z17device_substitutePfS_j --------------------------
	.section	.text._Z17device_substitutePfS_j,"ax",@progbits
	.align	128
        .global         _Z17device_substitutePfS_j
        .type           _Z17device_substitutePfS_j,@function
        .size           _Z17device_substitutePfS_j,(.L_x_77 - _Z17device_substitutePfS_j)
        .other          _Z17device_substitutePfS_j,@"STO_CUDA_ENTRY STV_DEFAULT"
_Z17device_substitutePfS_j:
.text._Z17device_substitutePfS_j:
[----:B------:R-:W-:Y:S01]  /*0000*/  LDC R1, c[0x0][0x37c] ;  /* 0x0000df00ff017b82 */ /* 0x000fe20000000800 */
[----:B------:R-:W0:Y:S01]  /*0010*/  S2R R0, SR_TID.Y ;  /* 0x0000000000007919 */ /* 0x000e220000002200 */
[----:B------:R-:W0:Y:S01]  /*0020*/  LDCU UR5, c[0x0][0x360] ;  /* 0x00006c00ff0577ac */ /* 0x000e220008000800 */
[----:B------:R-:W1:Y:S01]  /*0030*/  S2R R3, SR_TID.X ;  /* 0x0000000000037919 */ /* 0x000e620000002100 */
[----:B------:R-:W2:Y:S01]  /*0040*/  LDCU UR4, c[0x0][0x390] ;  /* 0x00007200ff0477ac */ /* 0x000ea20008000800 */
[----:B0-----:R-:W-:-:S05]  /*0050*/  IMAD R0, R0, UR5, RZ ;  /* 0x0000000500007c24 */ /* 0x001fca000f8e02ff */
[----:B-1----:R-:W-:-:S04]  /*0060*/  LOP3.LUT P0, RZ, R0, R3, RZ, 0xfc, !PT ;  /* 0x0000000300ff7212 */ /* 0x002fc8000780fcff */
[----:B--2---:R-:W-:-:S13]  /*0070*/  ISETP.EQ.OR P0, PT, RZ, UR4, P0 ;  /* 0x00000004ff007c0c */ /* 0x004fda0008702670 */
[----:B------:R-:W-:Y:S05]  /*0080*/  @P0 EXIT ;  /* 0x000000000000094d */ /* 0x000fea0003800000 */
[----:B------:R-:W0:Y:S01]  /*0090*/  LDC R0, c[0x0][0x390] ;  /* 0x0000e400ff007b82 */ /* 0x000e220000000800 */
[----:B------:R-:W1:Y:S01]  /*00a0*/  LDCU.U16 UR5, c[0x0][0x390] ;  /* 0x00007200ff0577ac */ /* 0x000e620008000400 */
[----:B------:R-:W-:Y:S01]  /*00b0*/  HFMA2 R3, -RZ, RZ, 0, 0 ;  /* 0x00000000ff037431 */ /* 0x000fe200000001ff */
[----:B------:R-:W-:Y:S02]  /*00c0*/  PRMT R2, RZ, 0x7610, R2 ;  /* 0x00007610ff027816 */ /* 0x000fe40000000002 */
[----:B------:R-:W-:Y:S01]  /*00d0*/  PRMT R4, RZ, 0x7610, R4 ;  /* 0x00007610ff047816 */ /* 0x000fe20000000004 */
[----:B------:R-:W-:Y:S01]  /*00e0*/  UIADD3 UR6, UPT, UPT, UR4, 0x1, URZ ;  /* 0x0000000104067890 */ /* 0x000fe2000fffe0ff */
[----:B------:R-:W2:Y:S01]  /*00f0*/  LDCU.64 UR8, c[0x0][0x358] ;  /* 0x00006b00ff0877ac */ /* 0x000ea20008000a00 */
[----:B------:R-:W-:Y:S02]  /*0100*/  ULOP3.LUT UR4, URZ, UR4, URZ, 0x33, !UPT ;  /* 0x00000004ff047292 */ /* 0x000fe4000f8e33ff */
[----:B-1----:R-:W-:-:S02]  /*0110*/  ULOP3.LUT UR7, UR5, 0xf, URZ, 0x3c, !UPT ;  /* 0x0000000f05077892 */ /* 0x002fc4000f8e3cff */
[----:B------:R-:W-:-:S12]  /*0120*/  ULOP3.LUT UR5, UR5, 0x7, URZ, 0x3c, !UPT ;  /* 0x0000000705057892 */ /* 0x000fd8000f8e3cff */
.L_x_66:
[----:B-1----:R-:W1:Y:S01]  /*0130*/  LDC R5, c[0x0][0x390] ;  /* 0x0000e400ff057b82 */ /* 0x002e620000000800 */
[----:B0-----:R-:W-:Y:S01]  /*0140*/  IADD3 R6, PT, PT, R0, 0x1, RZ ;  /* 0x0000000100067810 */ /* 0x001fe20007ffe0ff */
[----:B------:R-:W-:-:S03]  /*0150*/  IMAD.MOV.U32 R16, RZ, RZ, RZ ;  /* 0x000000ffff107224 */ /* 0x000fc600078e00ff */
[----:B-1----:R-:W-:-:S13]  /*0160*/  ISETP.GT.U32.AND P0, PT, R6, R5, PT ;  /* 0x000000050600720c */ /* 0x002fda0003f04070 */
[----:B------:R-:W-:Y:S05]  /*0170*/  @P0 BRA `(.L_x_60) ;  /* 0x0000001000240947 */ /* 0x000fea0003800000 */
[----:B------:R-:W-:Y:S01]  /*0180*/  IADD3 R7, PT, PT, -R3, 0x2, R5 ;  /* 0x0000000203077810 */ /* 0x000fe20007ffe105 */
[----:B------:R-:W-:Y:S01]  /*0190*/  IMAD.MOV.U32 R16, RZ, RZ, RZ ;  /* 0x000000ffff107224 */ /* 0x000fe200078e00ff */
[----:B------:R-:W-:Y:S02]  /*01a0*/  IADD3 R9, PT, PT, R0, -0x1, RZ ;  /* 0xffffffff00097810 */ /* 0x000fe40007ffe0ff */
[----:B------:R-:W-:Y:S02]  /*01b0*/  VIMNMX.U32 R7, PT, PT, R7, UR6, !PT ;  /* 0x0000000607077c48 */ /* 0x000fe4000ffe0000 */
[----:B------:R-:W-:Y:S01]  /*01c0*/  MOV R17, R0 ;  /* 0x0000000000117202 */ /* 0x000fe20000000f00 */
[----:B------:R-:W-:Y:S01]  /*01d0*/  IMAD R9, R9, UR6, RZ ;  /* 0x0000000609097c24 */ /* 0x000fe2000f8e02ff */
[----:B------:R-:W-:-:S04]  /*01e0*/  IADD3 R8, PT, PT, R7, UR4, R3 ;  /* 0x0000000407087c10 */ /* 0x000fc8000fffe003 */
[----:B------:R-:W-:-:S04]  /*01f0*/  IADD3 R10, PT, PT, R8, -0x1, RZ ;  /* 0xffffffff080a7810 */ /* 0x000fc80007ffe0ff */
[----:B------:R-:W-:Y:S02]  /*0200*/  ISETP.GE.U32.AND P0, PT, R10, 0xf, PT ;  /* 0x0000000f0a00780c */ /* 0x000fe40003f06070 */
[----:B------:R-:W-:-:S11]  /*0210*/  IADD3 R10, PT, PT, R7, UR5, R2 ;  /* 0x00000005070a7c10 */ /* 0x000fd6000fffe002 */
[----:B------:R-:W-:Y:S05]  /*0220*/  @!P0 BRA `(.L_x_61) ;  /* 0x0000000400f48947 */ /* 0x000fea0003800000 */
[----:B------:R-:W-:Y:S01]  /*0230*/  LOP3.LUT R18, R8, 0xfffffff0, RZ, 0xc0, !PT ;  /* 0xfffffff008127812 */ /* 0x000fe200078ec0ff */
[----:B------:R-:W-:Y:S01]  /*0240*/  HFMA2 R16, -RZ, RZ, 0, 0 ;  /* 0x00000000ff107431 */ /* 0x000fe200000001ff */
[--C-:B------:R-:W-:Y:S01]  /*0250*/  IADD3 R13, PT, PT, R3, -R5, R0.reuse ;  /* 0x80000005030d7210 */ /* 0x100fe20007ffe000 */
[----:B------:R-:W-:Y:S01]  /*0260*/  IMAD.IADD R6, R9, 0x1, R0 ;  /* 0x0000000109067824 */ /* 0x000fe200078e0200 */
[----:B------:R-:W-:Y:S02]  /*0270*/  IADD3 R11, PT, PT, R0, 0x7, RZ ;  /* 0x00000007000b7810 */ /* 0x000fe40007ffe0ff */
[----:B------:R-:W-:-:S07]  /*0280*/  IADD3 R18, PT, PT, -R18, R13, RZ ;  /* 0x0000000d12127210 */ /* 0x000fce0007ffe1ff */
.L_x_62:
[----:B------:R-:W0:Y:S01]  /*0290*/  LDC.64 R12, c[0x0][0x380] ;  /* 0x0000e000ff0c7b82 */ /* 0x000e220000000a00 */
[C---:B------:R-:W-:Y:S01]  /*02a0*/  VIADD R29, R11.reuse, 0xfffffff9 ;  /* 0xfffffff90b1d7836 */ /* 0x040fe20000000000 */
[----:B------:R-:W-:Y:S02]  /*02b0*/  IADD3 R25, PT, PT, R11, -0x6, RZ ;  /* 0xfffffffa0b197810 */ /* 0x000fe40007ffe0ff */
[----:B------:R-:W-:-:S04]  /*02c0*/  IADD3 R27, PT, PT, R6, 0x1, RZ ;  /* 0x00000001061b7810 */ /* 0x000fc80007ffe0ff */
[----:B------:R-:W1:Y:S01]  /*02d0*/  LDC.64 R14, c[0x0][0x388] ;  /* 0x0000e200ff0e7b82 */ /* 0x000e620000000a00 */
[----:B------:R-:W-:Y:S01]  /*02e0*/  IADD3 R23, PT, PT, R6, 0x2, RZ ;  /* 0x0000000206177810 */ /* 0x000fe20007ffe0ff */
[----:B------:R-:W-:Y:S02]  /*02f0*/  VIADD R21, R11, 0xfffffffb ;  /* 0xfffffffb0b157836 */ /* 0x000fe40000000000 */
[----:B0-----:R-:W-:-:S04]  /*0300*/  IMAD.WIDE.U32 R28, R29, 0x4, R12 ;  /* 0x000000041d1c7825 */ /* 0x001fc800078e000c */
[----:B------:R-:W-:Y:S02]  /*0310*/  IMAD.WIDE.U32 R24, R25, 0x4, R12 ;  /* 0x0000000419187825 */ /* 0x000fe400078e000c */
[----:B--2---:R-:W2:Y:S02]  /*0320*/  LDG.E R29, desc[UR8][R28.64] ;  /* 0x000000081c1d7981 */ /* 0x004ea4000c1e1900 */
[--C-:B-1----:R-:W-:Y:S02]  /*0330*/  IMAD.WIDE.U32 R30, R6, 0x4, R14.reuse ;  /* 0x00000004061e7825 */ /* 0x102fe400078e000e */
[----:B------:R-:W3:Y:S02]  /*0340*/  LDG.E R24, desc[UR8][R24.64] ;  /* 0x0000000818187981 */ /* 0x000ee4000c1e1900 */
[--C-:B------:R-:W-:Y:S02]  /*0350*/  IMAD.WIDE.U32 R26, R27, 0x4, R14.reuse ;  /* 0x000000041b1a7825 */ /* 0x100fe400078e000e */
[----:B------:R-:W2:Y:S02]  /*0360*/  LDG.E R31, desc[UR8][R30.64] ;  /* 0x000000081e1f7981 */ /* 0x000ea4000c1e1900 */
[----:B------:R-:W-:-:S02]  /*0370*/  IMAD.WIDE.U32 R22, R23, 0x4, R14 ;  /* 0x0000000417167825 */ /* 0x000fc400078e000e */
[----:B------:R-:W3:Y:S02]  /*0380*/  LDG.E R27, desc[UR8][R26.64] ;  /* 0x000000081a1b7981 */ /* 0x000ee4000c1e1900 */
[----:B------:R-:W-:Y:S02]  /*0390*/  IMAD.WIDE.U32 R20, R21, 0x4, R12 ;  /* 0x0000000415147825 */ /* 0x000fe400078e000c */
[----:B------:R-:W4:Y:S04]  /*03a0*/  LDG.E R22, desc[UR8][R22.64] ;  /* 0x0000000816167981 */ /* 0x000f28000c1e1900 */
[----:B------:R0:W4:Y:S01]  /*03b0*/  LDG.E R19, desc[UR8][R20.64] ;  /* 0x0000000814137981 */ /* 0x000122000c1e1900 */
[----:B------:R-:W-:-:S05]  /*03c0*/  IADD3 R33, PT, PT, R11, -0x4, RZ ;  /* 0xfffffffc0b217810 */ /* 0x000fca0007ffe0ff */
[----:B------:R-:W-:-:S04]  /*03d0*/  IMAD.WIDE.U32 R32, R33, 0x4, R12 ;  /* 0x0000000421207825 */ /* 0x000fc800078e000c */
[C---:B0-----:R-:W-:Y:S01]  /*03e0*/  VIADD R21, R6.reuse, 0x4 ;  /* 0x0000000406157836 */ /* 0x041fe20000000000 */
[----:B------:R-:W5:Y:S03]  /*03f0*/  LDG.E R26, desc[UR8][R32.64] ;  /* 0x00000008201a7981 */ /* 0x000f66000c1e1900 */
[----:B------:R-:W-:Y:S01]  /*0400*/  IMAD.WIDE.U32 R20, R21, 0x4, R14 ;  /* 0x0000000415147825 */ /* 0x000fe200078e000e */
[----:B------:R-:W-:-:S05]  /*0410*/  IADD3 R23, PT, PT, R6, 0x6, RZ ;  /* 0x0000000606177810 */ /* 0x000fca0007ffe0ff */
[----:B------:R-:W5:Y:S01]  /*0420*/  LDG.E R20, desc[UR8][R20.64] ;  /* 0x0000000814147981 */ /* 0x000f62000c1e1900 */
[----:B--2---:R-:W-:Y:S01]  /*0430*/  FFMA R16, R31, R29, R16 ;  /* 0x0000001d1f107223 */ /* 0x004fe20000000010 */
[----:B------:R-:W-:Y:S01]  /*0440*/  IADD3 R31, PT, PT, R6, 0x3, RZ ;  /* 0x00000003061f7810 */ /* 0x000fe20007ffe0ff */
[----:B------:R-:W-:Y:S02]  /*0450*/  VIADD R29, R11, 0xfffffffd ;  /* 0xfffffffd0b1d7836 */ /* 0x000fe40000000000 */
[----:B---3--:R-:W-:Y:S02]  /*0460*/  FFMA R17, R27, R24, R16 ;  /* 0x000000181b117223 */ /* 0x008fe40000000010 */
[----:B------:R-:W-:-:S04]  /*0470*/  IMAD.WIDE.U32 R30, R31, 0x4, R14 ;  /* 0x000000041f1e7825 */ /* 0x000fc800078e000e */
[----:B------:R-:W-:Y:S01]  /*0480*/  IMAD.WIDE.U32 R24, R29, 0x4, R12 ;  /* 0x000000041d187825 */ /* 0x000fe200078e000c */
[----:B------:R-:W-:-:S03]  /*0490*/  IADD3 R29, PT, PT, R11, -0x2, RZ ;  /* 0xfffffffe0b1d7810 */ /* 0x000fc60007ffe0ff */
[----:B----4-:R-:W-:Y:S01]  /*04a0*/  FFMA R19, R22, R19, R17 ;  /* 0x0000001316137223 */ /* 0x010fe20000000011 */
[----:B------:R-:W-:Y:S01]  /*04b0*/  IADD3 R17, PT, PT, R6, 0x5, RZ ;  /* 0x0000000506117810 */ /* 0x000fe20007ffe0ff */
[----:B------:R-:W5:Y:S01]  /*04c0*/  LDG.E R30, desc[UR8][R30.64] ;  /* 0x000000081e1e7981 */ /* 0x000f62000c1e1900 */
[----:B------:R-:W-:-:S03]  /*04d0*/  IMAD.WIDE.U32 R28, R29, 0x4, R12 ;  /* 0x000000041d1c7825 */ /* 0x000fc600078e000c */
[----:B------:R0:W2:Y:S01]  /*04e0*/  LDG.E R27, desc[UR8][R24.64] ;  /* 0x00000008181b7981 */ /* 0x0000a2000c1e1900 */
[----:B------:R-:W-:-:S03]  /*04f0*/  IMAD.WIDE.U32 R16, R17, 0x4, R14 ;  /* 0x0000000411107825 */ /* 0x000fc600078e000e */
[----:B------:R-:W3:Y:S01]  /*0500*/  LDG.E R28, desc[UR8][R28.64] ;  /* 0x000000081c1c7981 */ /* 0x000ee2000c1e1900 */
[----:B------:R-:W-:-:S03]  /*0510*/  IMAD.WIDE.U32 R22, R23, 0x4, R14 ;  /* 0x0000000417167825 */ /* 0x000fc600078e000e */
[----:B------:R-:W3:Y:S01]  /*0520*/  LDG.E R17, desc[UR8][R16.64] ;  /* 0x0000000810117981 */ /* 0x000ee2000c1e1900 */
[----:B0-----:R-:W-:-:S03]  /*0530*/  VIADD R25, R11, 0xffffffff ;  /* 0xffffffff0b197836 */ /* 0x001fc60000000000 */
[----:B------:R-:W4:Y:S01]  /*0540*/  LDG.E R22, desc[UR8][R22.64] ;  /* 0x0000000816167981 */ /* 0x000f22000c1e1900 */
[----:B------:R-:W-:-:S06]  /*0550*/  IMAD.WIDE.U32 R24, R25, 0x4, R12 ;  /* 0x0000000419187825 */ /* 0x000fcc00078e000c */
[----:B------:R-:W4:Y:S01]  /*0560*/  LDG.E R25, desc[UR8][R24.64] ;  /* 0x0000000818197981 */ /* 0x000f22000c1e1900 */
[----:B------:R-:W-:Y:S02]  /*0570*/  IADD3 R21, PT, PT, R11, 0x1, RZ ;  /* 0x000000010b157810 */ /* 0x000fe40007ffe0ff */
[C---:B------:R-:W-:Y:S02]  /*0580*/  IADD3 R33, PT, PT, R6.reuse, 0x8, RZ ;  /* 0x0000000806217810 */ /* 0x040fe40007ffe0ff */
[----:B------:R-:W-:Y:S01]  /*0590*/  IADD3 R31, PT, PT, R6, 0x7, RZ ;  /* 0x00000007061f7810 */ /* 0x000fe20007ffe0ff */
[----:B-----5:R-:W-:-:S04]  /*05a0*/  FFMA R19, R30, R26, R19 ;  /* 0x0000001a1e137223 */ /* 0x020fc80000000013 */
[----:B--2---:R-:W-:Y:S01]  /*05b0*/  FFMA R26, R20, R27, R19 ;  /* 0x0000001b141a7223 */ /* 0x004fe20000000013 */
[----:B------:R-:W-:-:S05]  /*05c0*/  IMAD.WIDE.U32 R30, R31, 0x4, R14 ;  /* 0x000000041f1e7825 */ /* 0x000fca00078e000e */
[----:B------:R0:W2:Y:S01]  /*05d0*/  LDG.E R29, desc[UR8][R30.64] ;  /* 0x000000081e1d7981 */ /* 0x0000a2000c1e1900 */
[----:B---3--:R-:W-:Y:S01]  /*05e0*/  FFMA R19, R17, R28, R26 ;  /* 0x0000001c11137223 */ /* 0x008fe2000000001a */
[----:B------:R-:W-:-:S04]  /*05f0*/  IMAD.WIDE.U32 R26, R11, 0x4, R12 ;  /* 0x000000040b1a7825 */ /* 0x000fc800078e000c */
[----:B------:R-:W-:Y:S02]  /*0600*/  VIADD R17, R11, 0x2 ;  /* 0x000000020b117836 */ /* 0x000fe40000000000 */
[----:B----4-:R-:W-:Y:S01]  /*0610*/  FFMA R28, R22, R25, R19 ;  /* 0x00000019161c7223 */ /* 0x010fe20000000013 */
[----:B------:R-:W-:Y:S01]  /*0620*/  IMAD.WIDE.U32 R22, R21, 0x4, R12 ;  /* 0x0000000415167825 */ /* 0x000fe200078e000c */
[----:B------:R-:W2:Y:S03]  /*0630*/  LDG.E R19, desc[UR8][R26.64] ;  /* 0x000000081a137981 */ /* 0x000ea6000c1e1900 */
[----:B------:R-:W-:Y:S01]  /*0640*/  IMAD.WIDE.U32 R20, R33, 0x4, R14 ;  /* 0x0000000421147825 */ /* 0x000fe200078e000e */
[----:B------:R-:W-:Y:S01]  /*0650*/  IADD3 R33, PT, PT, R6, 0x9, RZ ;  /* 0x0000000906217810 */ /* 0x000fe20007ffe0ff */
[----:B------:R1:W3:Y:S01]  /*0660*/  LDG.E R24, desc[UR8][R22.64] ;  /* 0x0000000816187981 */ /* 0x0002e2000c1e1900 */
[----:B0-----:R-:W-:-:S03]  /*0670*/  IADD3 R31, PT, PT, R11, 0x3, RZ ;  /* 0x000000030b1f7810 */ /* 0x001fc60007ffe0ff */
[----:B------:R0:W3:Y:S01]  /*0680*/  LDG.E R25, desc[UR8][R20.64] ;  /* 0x0000000814197981 */ /* 0x0000e2000c1e1900 */
[----:B------:R-:W-:-:S04]  /*0690*/  IMAD.WIDE.U32 R16, R17, 0x4, R12 ;  /* 0x0000000411107825 */ /* 0x000fc800078e000c */
[----:B-1----:R-:W-:Y:S02]  /*06a0*/  IMAD.WIDE.U32 R22, R31, 0x4, R12 ;  /* 0x000000041f167825 */ /* 0x002fe400078e000c */
[----:B------:R1:W4:Y:S02]  /*06b0*/  LDG.E R16, desc[UR8][R16.64] ;  /* 0x0000000810107981 */ /* 0x000324000c1e1900 */
[--C-:B0-----:R-:W-:Y:S01]  /*06c0*/  IMAD.WIDE.U32 R20, R33, 0x4, R14.reuse ;  /* 0x0000000421147825 */ /* 0x101fe200078e000e */
[----:B------:R-:W-:Y:S01]  /*06d0*/  IADD3 R33, PT, PT, R6, 0xa, RZ ;  /* 0x0000000a06217810 */ /* 0x000fe20007ffe0ff */
[----:B------:R-:W5:Y:S04]  /*06e0*/  LDG.E R23, desc[UR8][R22.64] ;  /* 0x0000000816177981 */ /* 0x000f68000c1e1900 */
[----:B------:R-:W-:Y:S01]  /*06f0*/  IMAD.WIDE.U32 R26, R33, 0x4, R14 ;  /* 0x00000004211a7825 */ /* 0x000fe200078e000e */
[----:B------:R-:W4:Y:S05]  /*0700*/  LDG.E R21, desc[UR8][R20.64] ;  /* 0x0000000814157981 */ /* 0x000f2a000c1e1900 */
[----:B------:R-:W5:Y:S01]  /*0710*/  LDG.E R27, desc[UR8][R26.64] ;  /* 0x000000081a1b7981 */ /* 0x000f62000c1e1900 */
[----:B------:R-:W-:-:S02]  /*0720*/  IADD3 R31, PT, PT, R11, 0x5, RZ ;  /* 0x000000050b1f7810 */ /* 0x000fc40007ffe0ff */
[----:B-1----:R-:W-:Y:S01]  /*0730*/  IADD3 R17, PT, PT, R11, 0x6, RZ ;  /* 0x000000060b117810 */ /* 0x002fe20007ffe0ff */
[----:B------:R-:W-:Y:S02]  /*0740*/  VIADD R33, R6, 0xc ;  /* 0x0000000c06217836 */ /* 0x000fe40000000000 */
[----:B------:R-:W-:-:S04]  /*0750*/  IMAD.WIDE.U32 R30, R31, 0x4, R12 ;  /* 0x000000041f1e7825 */ /* 0x000fc800078e000c */
[----:B--2---:R-:W-:Y:S01]  /*0760*/  FFMA R28, R29, R19, R28 ;  /* 0x000000131d1c7223 */ /* 0x004fe2000000001c */
[----:B------:R-:W-:Y:S01]  /*0770*/  VIADD R29, R11, 0x4 ;  /* 0x000000040b1d7836 */ /* 0x000fe20000000000 */
[----:B------:R-:W-:Y:S02]  /*0780*/  IADD3 R19, PT, PT, R6, 0xb, RZ ;  /* 0x0000000b06137810 */ /* 0x000fe40007ffe0ff */
[----:B---3--:R-:W-:Y:S01]  /*0790*/  FFMA R24, R25, R24, R28 ;  /* 0x0000001819187223 */ /* 0x008fe2000000001c */
[----:B------:R-:W-:-:S05]  /*07a0*/  IMAD.WIDE.U32 R28, R29, 0x4, R12 ;  /* 0x000000041d1c7825 */ /* 0x000fca00078e000c */
[----:B------:R0:W2:Y:S01]  /*07b0*/  LDG.E R25, desc[UR8][R28.64] ;  /* 0x000000081c197981 */ /* 0x0000a2000c1e1900 */
[----:B----4-:R-:W-:Y:S01]  /*07c0*/  FFMA R32, R21, R16, R24 ;  /* 0x0000001015207223 */ /* 0x010fe20000000018 */
[----:B------:R-:W-:Y:S02]  /*07d0*/  IMAD.WIDE.U32 R20, R17, 0x4, R12 ;  /* 0x0000000411147825 */ /* 0x000fe400078e000c */
[----:B------:R1:W3:Y:S02]  /*07e0*/  LDG.E R24, desc[UR8][R30.64] ;  /* 0x000000081e187981 */ /* 0x0002e4000c1e1900 */
[----:B------:R-:W-:-:S04]  /*07f0*/  IMAD.WIDE.U32 R16, R19, 0x4, R14 ;  /* 0x0000000413107825 */ /* 0x000fc800078e000e */
[----:B-----5:R-:W-:Y:S01]  /*0800*/  FFMA R19, R27, R23, R32 ;  /* 0x000000171b137223 */ /* 0x020fe20000000020 */
[C---:B------:R-:W-:Y:S01]  /*0810*/  IADD3 R27, PT, PT, R6.reuse, 0xd, RZ ;  /* 0x0000000d061b7810 */ /* 0x040fe20007ffe0ff */
[----:B------:R-:W4:Y:S01]  /*0820*/  LDG.E R22, desc[UR8][R20.64] ;  /* 0x0000000814167981 */ /* 0x000f22000c1e1900 */
[--C-:B0-----:R-:W-:Y:S01]  /*0830*/  IMAD.WIDE.U32 R28, R33, 0x4, R14.reuse ;  /* 0x00000004211c7825 */ /* 0x101fe200078e000e */
[C---:B------:R-:W-:Y:S02]  /*0840*/  IADD3 R33, PT, PT, R6.reuse, 0xe, RZ ;  /* 0x0000000e06217810 */ /* 0x040fe40007ffe0ff */
[----:B-1----:R-:W-:Y:S01]  /*0850*/  IADD3 R31, PT, PT, R6, 0xf, RZ ;  /* 0x0000000f061f7810 */ /* 0x002fe20007ffe0ff */
[----:B------:R0:W2:Y:S04]  /*0860*/  LDG.E R26, desc[UR8][R16.64] ;  /* 0x00000008101a7981 */ /* 0x0000a8000c1e1900 */
[----:B------:R1:W3:Y:S01]  /*0870*/  LDG.E R23, desc[UR8][R28.64] ;  /* 0x000000081c177981 */ /* 0x0002e2000c1e1900 */
[----:B0-----:R-:W-:-:S04]  /*0880*/  IMAD.WIDE.U32 R16, R27, 0x4, R14 ;  /* 0x000000041b107825 */ /* 0x001fc800078e000e */
[--C-:B-1----:R-:W-:Y:S01]  /*0890*/  IMAD.WIDE.U32 R28, R33, 0x4, R14.reuse ;  /* 0x00000004211c7825 */ /* 0x102fe200078e000e */
[----:B------:R0:W4:Y:S03]  /*08a0*/  LDG.E R21, desc[UR8][R16.64] ;  /* 0x0000000810157981 */ /* 0x000126000c1e1900 */
[----:B------:R-:W-:Y:S01]  /*08b0*/  VIADD R27, R11, 0x7 ;  /* 0x000000070b1b7836 */ /* 0x000fe20000000000 */
[----:B------:R-:W5:Y:S01]  /*08c0*/  LDG.E R20, desc[UR8][R28.64] ;  /* 0x000000081c147981 */ /* 0x000f62000c1e1900 */
[----:B------:R-:W-:Y:S01]  /*08d0*/  IMAD.WIDE.U32 R14, R31, 0x4, R14 ;  /* 0x000000041f0e7825 */ /* 0x000fe200078e000e */
[----:B------:R-:W-:-:S03]  /*08e0*/  IADD3 R31, PT, PT, R11, 0x8, RZ ;  /* 0x000000080b1f7810 */ /* 0x000fc60007ffe0ff */
[--C-:B0-----:R-:W-:Y:S02]  /*08f0*/  IMAD.WIDE.U32 R16, R27, 0x4, R12.reuse ;  /* 0x000000041b107825 */ /* 0x101fe400078e000c */
[----:B------:R-:W5:Y:S02]  /*0900*/  LDG.E R15, desc[UR8][R14.64] ;  /* 0x000000080e0f7981 */ /* 0x000f64000c1e1900 */
[----:B------:R-:W-:Y:S02]  /*0910*/  IMAD.WIDE.U32 R12, R31, 0x4, R12 ;  /* 0x000000041f0c7825 */ /* 0x000fe400078e000c */
[----:B------:R-:W5:Y:S04]  /*0920*/  LDG.E R27, desc[UR8][R16.64] ;  /* 0x00000008101b7981 */ /* 0x000f68000c1e1900 */
[----:B------:R-:W5:Y:S01]  /*0930*/  LDG.E R12, desc[UR8][R12.64] ;  /* 0x000000080c0c7981 */ /* 0x000f62000c1e1900 */
[----:B------:R-:W-:-:S04]  /*0940*/  IADD3 R18, PT, PT, R18, 0x10, RZ ;  /* 0x0000001012127810 */ /* 0x000fc80007ffe0ff */
[----:B------:R-:W-:Y:S01]  /*0950*/  ISETP.NE.AND P0, PT, R18, RZ, PT ;  /* 0x000000ff1200720c */ /* 0x000fe20003f05270 */
[----:B------:R-:W-:Y:S01]  /*0960*/  VIADD R6, R6, 0x10 ;  /* 0x0000001006067836 */ /* 0x000fe20000000000 */
[----:B------:R-:W-:Y:S01]  /*0970*/  IADD3 R11, PT, PT, R11, 0x10, RZ ;  /* 0x000000100b0b7810 */ /* 0x000fe20007ffe0ff */
[----:B--2---:R-:W-:-:S04]  /*0980*/  FFMA R26, R26, R25, R19 ;  /* 0x000000191a1a7223 */ /* 0x004fc80000000013 */
[----:B---3--:R-:W-:-:S04]  /*0990*/  FFMA R24, R23, R24, R26 ;  /* 0x0000001817187223 */ /* 0x008fc8000000001a */
[----:B----4-:R-:W-:-:S04]  /*09a0*/  FFMA R21, R21, R22, R24 ;  /* 0x0000001615157223 */ /* 0x010fc80000000018 */
[----:B-----5:R-:W-:-:S04]  /*09b0*/  FFMA R20, R20, R27, R21 ;  /* 0x0000001b14147223 */ /* 0x020fc80000000015 */
[----:B------:R-:W-:Y:S01]  /*09c0*/  FFMA R16, R15, R12, R20 ;  /* 0x0000000c0f107223 */ /* 0x000fe20000000014 */
[----:B------:R-:W-:Y:S06]  /*09d0*/  @P0 BRA `(.L_x_62) ;  /* 0xfffffff8002c0947 */ /* 0x000fec000383ffff */
[C---:B------:R-:W-:Y:S02]  /*09e0*/  IADD3 R6, PT, PT, R11.reuse, -0x6, RZ ;  /* 0xfffffffa0b067810 */ /* 0x040fe40007ffe0ff */
[----:B------:R-:W-:-:S07]  /*09f0*/  IADD3 R17, PT, PT, R11, -0x7, RZ ;  /* 0xfffffff90b117810 */ /* 0x000fce0007ffe0ff */
.L_x_61:
[----:B------:R-:W-:-:S13]  /*0a00*/  LOP3.LUT P0, RZ, R8, 0xf, RZ, 0xc0, !PT ;  /* 0x0000000f08ff7812 */ /* 0x000fda000780c0ff */
[----:B------:R-:W-:Y:S05]  /*0a10*/  @!P0 BRA `(.L_x_60) ;  /* 0x0000000400fc8947 */ /* 0x000fea0003800000 */
[----:B------:R-:W-:-:S04]  /*0a20*/  IADD3 R7, PT, PT, R7, UR7, R4 ;  /* 0x0000000707077c10 */ /* 0x000fc8000fffe004 */
[----:B------:R-:W-:-:S04]  /*0a30*/  LOP3.LUT R7, R7, 0xf, RZ, 0xc0, !PT ;  /* 0x0000000f07077812 */ /* 0x000fc800078ec0ff */
[C---:B------:R-:W-:Y:S02]  /*0a40*/  IADD3 R8, PT, PT, R7.reuse, -0x1, RZ ;  /* 0xffffffff07087810 */ /* 0x040fe40007ffe0ff */
[----:B------:R-:W-:Y:S02]  /*0a50*/  LOP3.LUT P1, RZ, R7, 0x7, RZ, 0xc0, !PT ;  /* 0x0000000707ff7812 */ /* 0x000fe4000782c0ff */
[----:B------:R-:W-:-:S13]  /*0a60*/  ISETP.GE.U32.AND P0, PT, R8, 0x7, PT ;  /* 0x000000070800780c */ /* 0x000fda0003f06070 */
[----:B------:R-:W-:Y:S05]  /*0a70*/  @!P0 BRA `(.L_x_63) ;  /* 0x0000000000e88947 */ /* 0x000fea0003800000 */
[----:B------:R-:W0:Y:S01]  /*0a80*/  LDC.64 R26, c[0x0][0x380] ;  /* 0x0000e000ff1a7b82 */ /* 0x000e220000000a00 */
[----:B------:R-:W-:-:S07]  /*0a90*/  IMAD.IADD R15, R9, 0x1, R17 ;  /* 0x00000001090f7824 */ /* 0x000fce00078e0211 */
[----:B------:R-:W1:Y:S01]  /*0aa0*/  LDC.64 R12, c[0x0][0x388] ;  /* 0x0000e200ff0c7b82 */ /* 0x000e620000000a00 */
[----:B0-----:R-:W-:-:S05]  /*0ab0*/  IMAD.WIDE.U32 R18, R17, 0x4, R26 ;  /* 0x0000000411127825 */ /* 0x001fca00078e001a */
[----:B--2---:R-:W2:Y:S01]  /*0ac0*/  LDG.E R17, desc[UR8][R18.64] ;  /* 0x0000000812117981 */ /* 0x004ea2000c1e1900 */
[----:B-1----:R-:W-:-:S05]  /*0ad0*/  IMAD.WIDE.U32 R14, R15, 0x4, R12 ;  /* 0x000000040f0e7825 */ /* 0x002fca00078e000c */
[----:B------:R0:W2:Y:S01]  /*0ae0*/  LDG.E R23, desc[UR8][R14.64] ;  /* 0x000000080e177981 */ /* 0x0000a2000c1e1900 */
[C---:B------:R-:W-:Y:S02]  /*0af0*/  IADD3 R25, PT, PT, R6.reuse, 0x1, RZ ;  /* 0x0000000106197810 */ /* 0x040fe40007ffe0ff */
[C---:B------:R-:W-:Y:S02]  /*0b00*/  IADD3 R29, PT, PT, R6.reuse, 0x5, RZ ;  /* 0x00000005061d7810 */ /* 0x040fe40007ffe0ff */
[C---:B------:R-:W-:Y:S01]  /*0b10*/  IADD3 R33, PT, PT, R6.reuse, 0x3, RZ ;  /* 0x0000000306217810 */ /* 0x040fe20007ffe0ff */
[--C-:B------:R-:W-:Y:S01]  /*0b20*/  IMAD.WIDE.U32 R24, R25, 0x4, R26.reuse ;  /* 0x0000000419187825 */ /* 0x100fe200078e001a */
[C---:B------:R-:W-:Y:S02]  /*0b30*/  IADD3 R35, PT, PT, R6.reuse, 0x2, RZ ;  /* 0x0000000206237810 */ /* 0x040fe40007ffe0ff */
[C---:B------:R-:W-:Y:S01]  /*0b40*/  IADD3 R7, PT, PT, R6.reuse, 0x6, RZ ;  /* 0x0000000606077810 */ /* 0x040fe20007ffe0ff */
[C---:B------:R-:W-:Y:S01]  /*0b50*/  VIADD R31, R6.reuse, 0x4 ;  /* 0x00000004061f7836 */ /* 0x040fe20000000000 */
[C---:B------:R-:W-:Y:S01]  /*0b60*/  IADD3 R21, PT, PT, R6.reuse, R9, RZ ;  /* 0x0000000906157210 */ /* 0x040fe20007ffe0ff */
[--C-:B------:R-:W-:Y:S01]  /*0b70*/  IMAD.WIDE.U32 R28, R29, 0x4, R26.reuse ;  /* 0x000000041d1c7825 */ /* 0x100fe200078e001a */
[----:B------:R-:W3:Y:S03]  /*0b80*/  LDG.E R24, desc[UR8][R24.64] ;  /* 0x0000000818187981 */ /* 0x000ee6000c1e1900 */
[--C-:B------:R-:W-:Y:S01]  /*0b90*/  IMAD.WIDE.U32 R32, R33, 0x4, R26.reuse ;  /* 0x0000000421207825 */ /* 0x100fe200078e001a */
[----:B------:R-:W4:Y:S03]  /*0ba0*/  LDG.E R11, desc[UR8][R28.64] ;  /* 0x000000081c0b7981 */ /* 0x000f26000c1e1900 */
[--C-:B------:R-:W-:Y:S01]  /*0bb0*/  IMAD.WIDE.U32 R34, R35, 0x4, R26.reuse ;  /* 0x0000000423227825 */ /* 0x100fe200078e001a */
[----:B------:R1:W5:Y:S03]  /*0bc0*/  LDG.E R19, desc[UR8][R32.64] ;  /* 0x0000000820137981 */ /* 0x000366000c1e1900 */
[--C-:B------:R-:W-:Y:S01]  /*0bd0*/  IMAD.WIDE.U32 R30, R31, 0x4, R26.reuse ;  /* 0x000000041f1e7825 */ /* 0x100fe200078e001a */
[----:B------:R1:W4:Y:S03]  /*0be0*/  LDG.E R22, desc[UR8][R34.64] ;  /* 0x0000000822167981 */ /* 0x000326000c1e1900 */
[--C-:B0-----:R-:W-:Y:S01]  /*0bf0*/  IMAD.WIDE.U32 R14, R7, 0x4, R26.reuse ;  /* 0x00000004070e7825 */ /* 0x101fe200078e001a */
[----:B------:R-:W5:Y:S03]  /*0c00*/  LDG.E R18, desc[UR8][R30.64] ;  /* 0x000000081e127981 */ /* 0x000f66000c1e1900 */
[----:B------:R-:W-:Y:S01]  /*0c10*/  IMAD.WIDE.U32 R26, R6, 0x4, R26 ;  /* 0x00000004061a7825 */ /* 0x000fe200078e001a */
[C---:B-1----:R-:W-:Y:S01]  /*0c20*/  IADD3 R33, PT, PT, R21.reuse, 0x2, RZ ;  /* 0x0000000215217810 */ /* 0x042fe20007ffe0ff */
[----:B------:R0:W5:Y:S02]  /*0c30*/  LDG.E R7, desc[UR8][R14.64] ;  /* 0x000000080e077981 */ /* 0x000164000c1e1900 */
[----:B------:R-:W-:-:S02]  /*0c40*/  VIADD R25, R21, 0x1 ;  /* 0x0000000115197836 */ /* 0x000fc40000000000 */
[C-C-:B------:R-:W-:Y:S01]  /*0c50*/  IMAD.WIDE.U32 R28, R21.reuse, 0x4, R12.reuse ;  /* 0x00000004151c7825 */ /* 0x140fe200078e000c */
[----:B------:R1:W3:Y:S01]  /*0c60*/  LDG.E R26, desc[UR8][R26.64] ;  /* 0x000000081a1a7981 */ /* 0x0002e2000c1e1900 */
[----:B------:R-:W-:Y:S02]  /*0c70*/  IADD3 R35, PT, PT, R21, 0x3, RZ ;  /* 0x0000000315237810 */ /* 0x000fe40007ffe0ff */
[----:B0-----:R-:W-:Y:S01]  /*0c80*/  IMAD.WIDE.U32 R14, R33, 0x4, R12 ;  /* 0x00000004210e7825 */ /* 0x001fe200078e000c */
[----:B-1----:R-:W-:-:S05]  /*0c90*/  IADD3 R27, PT, PT, R21, 0x4, RZ ;  /* 0x00000004151b7810 */ /* 0x002fca0007ffe0ff */
[----:B------:R-:W4:Y:S01]  /*0ca0*/  LDG.E R15, desc[UR8][R14.64] ;  /* 0x000000080e0f7981 */ /* 0x000f22000c1e1900 */
[C---:B------:R-:W-:Y:S01]  /*0cb0*/  VIADD R31, R21.reuse, 0x5 ;  /* 0x00000005151f7836 */ /* 0x040fe20000000000 */
[----:B------:R-:W-:-:S03]  /*0cc0*/  IADD3 R33, PT, PT, R21, 0x6, RZ ;  /* 0x0000000615217810 */ /* 0x000fc60007ffe0ff */
[----:B------:R-:W-:-:S06]  /*0cd0*/  IMAD.WIDE.U32 R20, R31, 0x4, R12 ;  /* 0x000000041f147825 */ /* 0x000fcc00078e000c */
[----:B------:R-:W5:Y:S01]  /*0ce0*/  LDG.E R20, desc[UR8][R20.64] ;  /* 0x0000000814147981 */ /* 0x000f62000c1e1900 */
[----:B--2---:R-:W-:Y:S01]  /*0cf0*/  FFMA R8, R23, R17, R16 ;  /* 0x0000001117087223 */ /* 0x004fe20000000010 */
[--C-:B------:R-:W-:Y:S02]  /*0d00*/  IMAD.WIDE.U32 R16, R25, 0x4, R12.reuse ;  /* 0x0000000419107825 */ /* 0x100fe400078e000c */
[----:B------:R0:W3:Y:S04]  /*0d10*/  LDG.E R25, desc[UR8][R28.64] ;  /* 0x000000081c197981 */ /* 0x0000e8000c1e1900 */
[----:B------:R1:W2:Y:S01]  /*0d20*/  LDG.E R23, desc[UR8][R16.64] ;  /* 0x0000000810177981 */ /* 0x0002a2000c1e1900 */
[----:B0-----:R-:W-:-:S04]  /*0d30*/  IMAD.WIDE.U32 R28, R27, 0x4, R12 ;  /* 0x000000041b1c7825 */ /* 0x001fc800078e000c */
[--C-:B-1----:R-:W-:Y:S01]  /*0d40*/  IMAD.WIDE.U32 R16, R35, 0x4, R12.reuse ;  /* 0x0000000423107825 */ /* 0x102fe200078e000c */
[----:B------:R-:W5:Y:S04]  /*0d50*/  LDG.E R27, desc[UR8][R28.64] ;  /* 0x000000081c1b7981 */ /* 0x000f68000c1e1900 */
[----:B------:R0:W5:Y:S01]  /*0d60*/  LDG.E R30, desc[UR8][R16.64] ;  /* 0x00000008101e7981 */ /* 0x000162000c1e1900 */
[----:B------:R-:W-:-:S06]  /*0d70*/  IMAD.WIDE.U32 R12, R33, 0x4, R12 ;  /* 0x00000004210c7825 */ /* 0x000fcc00078e000c */
[----:B------:R-:W5:Y:S01]  /*0d80*/  LDG.E R12, desc[UR8][R12.64] ;  /* 0x000000080c0c7981 */ /* 0x000f62000c1e1900 */
[C---:B0-----:R-:W-:Y:S02]  /*0d90*/  IADD3 R17, PT, PT, R6.reuse, 0x7, RZ ;  /* 0x0000000706117810 */ /* 0x041fe40007ffe0ff */
[----:B------:R-:W-:Y:S01]  /*0da0*/  IADD3 R6, PT, PT, R6, 0x8, RZ ;  /* 0x0000000806067810 */ /* 0x000fe20007ffe0ff */
[----:B---3--:R-:W-:-:S04]  /*0db0*/  FFMA R8, R25, R26, R8 ;  /* 0x0000001a19087223 */ /* 0x008fc80000000008 */
[----:B--2---:R-:W-:-:S04]  /*0dc0*/  FFMA R8, R23, R24, R8 ;  /* 0x0000001817087223 */ /* 0x004fc80000000008 */
[----:B----4-:R-:W-:-:S04]  /*0dd0*/  FFMA R15, R15, R22, R8 ;  /* 0x000000160f0f7223 */ /* 0x010fc80000000008 */
[----:B-----5:R-:W-:-:S04]  /*0de0*/  FFMA R30, R30, R19, R15 ;  /* 0x000000131e1e7223 */ /* 0x020fc8000000000f */
[----:B------:R-:W-:-:S04]  /*0df0*/  FFMA R27, R27, R18, R30 ;  /* 0x000000121b1b7223 */ /* 0x000fc8000000001e */
[----:B------:R-:W-:-:S04]  /*0e00*/  FFMA R11, R20, R11, R27 ;  /* 0x0000000b140b7223 */ /* 0x000fc8000000001b */
[----:B------:R-:W-:-:S07]  /*0e10*/  FFMA R16, R12, R7, R11 ;  /* 0x000000070c107223 */ /* 0x000fce000000000b */
.L_x_63:
[----:B------:R-:W-:Y:S05]  /*0e20*/  @!P1 BRA `(.L_x_60) ;  /* 0x0000000000f89947 */ /* 0x000fea0003800000 */
[----:B------:R-:W-:-:S04]  /*0e30*/  LOP3.LUT R10, R10, 0xffff, RZ, 0xc0, !PT ;  /* 0x0000ffff0a0a7812 */ /* 0x000fc800078ec0ff */
[----:B------:R-:W-:-:S05]  /*0e40*/  LOP3.LUT R7, R10, 0x7, RZ, 0xc0, !PT ;  /* 0x000000070a077812 */ /* 0x000fca00078ec0ff */
[----:B------:R-:W-:Y:S01]  /*0e50*/  VIADD R8, R7, 0xffffffff ;  /* 0xffffffff07087836 */ /* 0x000fe20000000000 */
[----:B------:R-:W-:-:S04]  /*0e60*/  LOP3.LUT R7, R10, 0x3, RZ, 0xc0, !PT ;  /* 0x000000030a077812 */ /* 0x000fc800078ec0ff */
[----:B------:R-:W-:Y:S02]  /*0e70*/  ISETP.GE.U32.AND P0, PT, R8, 0x3, PT ;  /* 0x000000030800780c */ /* 0x000fe40003f06070 */
[----:B------:R-:W-:-:S11]  /*0e80*/  ISETP.NE.AND P1, PT, R7, RZ, PT ;  /* 0x000000ff0700720c */ /* 0x000fd60003f25270 */
[----:B------:R-:W-:Y:S05]  /*0e90*/  @!P0 BRA `(.L_x_64) ;  /* 0x0000000000788947 */ /* 0x000fea0003800000 */
[----:B------:R-:W0:Y:S01]  /*0ea0*/  LDC.64 R10, c[0x0][0x388] ;  /* 0x0000e200ff0a7b82 */ /* 0x000e220000000a00 */
[----:B------:R-:W-:-:S07]  /*0eb0*/  IADD3 R25, PT, PT, R9, R17, RZ ;  /* 0x0000001109197210 */ /* 0x000fce0007ffe0ff */
[----:B------:R-:W1:Y:S01]  /*0ec0*/  LDC.64 R18, c[0x0][0x380] ;  /* 0x0000e000ff127b82 */ /* 0x000e620000000a00 */
[C---:B------:R-:W-:Y:S02]  /*0ed0*/  IADD3 R15, PT, PT, R6.reuse, R9, RZ ;  /* 0x00000009060f7210 */ /* 0x040fe40007ffe0ff */
[----:B------:R-:W-:-:S03]  /*0ee0*/  IADD3 R13, PT, PT, R6, 0x1, RZ ;  /* 0x00000001060d7810 */ /* 0x000fc60007ffe0ff */
[C---:B------:R-:W-:Y:S01]  /*0ef0*/  VIADD R31, R15.reuse, 0x1 ;  /* 0x000000010f1f7836 */ /* 0x040fe20000000000 */
[----:B------:R-:W-:Y:S02]  /*0f00*/  IADD3 R29, PT, PT, R6, 0x2, RZ ;  /* 0x00000002061d7810 */ /* 0x000fe40007ffe0ff */
[----:B------:R-:W-:Y:S01]  /*0f10*/  IADD3 R33, PT, PT, R15, 0x2, RZ ;  /* 0x000000020f217810 */ /* 0x000fe20007ffe0ff */
        /* <DEDUP_REMOVED lines=10> */
[----:B------:R-:W4:Y:S02]  /*0fc0*/  LDG.E R12, desc[UR8][R12.64] ;  /* 0x000000080c0c7981 */ /* 0x000f24000c1e1900 */
[----:B------:R-:W-:Y:S02]  /*0fd0*/  IMAD.WIDE.U32 R18, R29, 0x4, R18 ;  /* 0x000000041d127825 */ /* 0x000fe400078e0012 */
[----:B------:R-:W4:Y:S02]  /*0fe0*/  LDG.E R15, desc[UR8][R14.64] ;  /* 0x000000080e0f7981 */ /* 0x000f24000c1e1900 */
[----:B------:R-:W-:-:S02]  /*0ff0*/  IMAD.WIDE.U32 R10, R33, 0x4, R10 ;  /* 0x00000004210a7825 */ /* 0x000fc400078e000a */
[----:B------:R-:W5:Y:S04]  /*1000*/  LDG.E R18, desc[UR8][R18.64] ;  /* 0x0000000812127981 */ /* 0x000f68000c1e1900 */
[----:B------:R-:W5:Y:S01]  /*1010*/  LDG.E R11, desc[UR8][R10.64] ;  /* 0x000000080a0b7981 */ /* 0x000f62000c1e1900 */
[----:B--2---:R-:W-:-:S04]  /*1020*/  FFMA R16, R25, R17, R16 ;  /* 0x0000001119107223 */ /* 0x004fc80000000010 */
[----:B---3--:R-:W-:Y:S01]  /*1030*/  FFMA R16, R21, R22, R16 ;  /* 0x0000001615107223 */ /* 0x008fe20000000010 */
[C---:B------:R-:W-:Y:S01]  /*1040*/  IADD3 R17, PT, PT, R6.reuse, 0x3, RZ ;  /* 0x0000000306117810 */ /* 0x040fe20007ffe0ff */
[----:B------:R-:W-:Y:S02]  /*1050*/  VIADD R6, R6, 0x4 ;  /* 0x0000000406067836 */ /* 0x000fe40000000000 */
[----:B----4-:R-:W-:-:S04]  /*1060*/  FFMA R16, R15, R12, R16 ;  /* 0x0000000c0f107223 */ /* 0x010fc80000000010 */
[----:B-----5:R-:W-:-:S07]  /*1070*/  FFMA R16, R11, R18, R16 ;  /* 0x000000120b107223 */ /* 0x020fce0000000010 */
.L_x_64:
[----:B------:R-:W-:Y:S05]  /*1080*/  @!P1 BRA `(.L_x_60) ;  /* 0x0000000000609947 */ /* 0x000fea0003800000 */
[----:B------:R-:W0:Y:S01]  /*1090*/  LDC.64 R12, c[0x0][0x388] ;  /* 0x0000e200ff0c7b82 */ /* 0x000e220000000a00 */
[----:B------:R-:W-:-:S07]  /*10a0*/  IADD3 R15, PT, PT, R9, R17, RZ ;  /* 0x00000011090f7210 */ /* 0x000fce0007ffe0ff */
[----:B------:R-:W1:Y:S01]  /*10b0*/  LDC.64 R10, c[0x0][0x380] ;  /* 0x0000e000ff0a7b82 */ /* 0x000e620000000a00 */
[----:B0-----:R-:W-:-:S06]  /*10c0*/  IMAD.WIDE.U32 R14, R15, 0x4, R12 ;  /* 0x000000040f0e7825 */ /* 0x001fcc00078e000c */
[----:B--2---:R-:W2:Y:S01]  /*10d0*/  LDG.E R15, desc[UR8][R14.64] ;  /* 0x000000080e0f7981 */ /* 0x004ea2000c1e1900 */
[----:B-1----:R-:W-:-:S06]  /*10e0*/  IMAD.WIDE.U32 R18, R17, 0x4, R10 ;  /* 0x0000000411127825 */ /* 0x002fcc00078e000a */
[----:B------:R-:W2:Y:S01]  /*10f0*/  LDG.E R18, desc[UR8][R18.64] ;  /* 0x0000000812127981 */ /* 0x000ea2000c1e1900 */
[----:B------:R-:W-:Y:S01]  /*1100*/  ISETP.NE.AND P0, PT, R7, 0x1, PT ;  /* 0x000000010700780c */ /* 0x000fe20003f05270 */
[----:B--2---:R-:W-:-:S12]  /*1110*/  FFMA R16, R15, R18, R16 ;  /* 0x000000120f107223 */ /* 0x004fd80000000010 */
[----:B------:R-:W-:Y:S05]  /*1120*/  @!P0 BRA `(.L_x_60) ;  /* 0x0000000000388947 */ /* 0x000fea0003800000 */
[----:B------:R-:W-:Y:S02]  /*1130*/  ISETP.NE.AND P0, PT, R7, 0x2, PT ;  /* 0x000000020700780c */ /* 0x000fe40003f05270 */
[----:B------:R-:W-:Y:S01]  /*1140*/  IADD3 R7, PT, PT, R9, R6, RZ ;  /* 0x0000000609077210 */ /* 0x000fe20007ffe0ff */
[----:B------:R-:W-:-:S06]  /*1150*/  IMAD.WIDE.U32 R8, R6, 0x4, R10 ;  /* 0x0000000406087825 */ /* 0x000fcc00078e000a */
[----:B------:R-:W2:Y:S04]  /*1160*/  LDG.E R8, desc[UR8][R8.64] ;  /* 0x0000000808087981 */ /* 0x000ea8000c1e1900 */
[C---:B------:R-:W-:Y:S01]  /*1170*/  @P0 IADD3 R15, PT, PT, R7.reuse, 0x1, RZ ;  /* 0x00000001070f0810 */ /* 0x040fe20007ffe0ff */
[----:B------:R-:W-:Y:S02]  /*1180*/  @P0 VIADD R17, R6, 0x1 ;  /* 0x0000000106110836 */ /* 0x000fe40000000000 */
[----:B------:R-:W-:-:S04]  /*1190*/  IMAD.WIDE.U32 R6, R7, 0x4, R12 ;  /* 0x0000000407067825 */ /* 0x000fc800078e000c */
[----:B------:R-:W-:Y:S02]  /*11a0*/  @P0 IMAD.WIDE.U32 R12, R15, 0x4, R12 ;  /* 0x000000040f0c0825 */ /* 0x000fe400078e000c */
[----:B------:R-:W2:Y:S02]  /*11b0*/  LDG.E R7, desc[UR8][R6.64] ;  /* 0x0000000806077981 */ /* 0x000ea4000c1e1900 */
[----:B------:R-:W-:Y:S02]  /*11c0*/  @P0 IMAD.WIDE.U32 R10, R17, 0x4, R10 ;  /* 0x00000004110a0825 */ /* 0x000fe400078e000a */
[----:B------:R-:W3:Y:S04]  /*11d0*/  @P0 LDG.E R13, desc[UR8][R12.64] ;  /* 0x000000080c0d0981 */ /* 0x000ee8000c1e1900 */
[----:B------:R-:W3:Y:S01]  /*11e0*/  @P0 LDG.E R10, desc[UR8][R10.64] ;  /* 0x000000080a0a0981 */ /* 0x000ee2000c1e1900 */
[----:B--2---:R-:W-:-:S04]  /*11f0*/  FFMA R16, R7, R8, R16 ;  /* 0x0000000807107223 */ /* 0x004fc80000000010 */
[----:B---3--:R-:W-:-:S07]  /*1200*/  @P0 FFMA R16, R13, R10, R16 ;  /* 0x0000000a0d100223 */ /* 0x008fce0000000010 */
.L_x_60:
[----:B------:R-:W0:Y:S01]  /*1210*/  LDC.64 R8, c[0x0][0x388] ;  /* 0x0000e200ff087b82 */ /* 0x000e220000000a00 */
[----:B------:R-:W-:-:S05]  /*1220*/  IADD3 R0, PT, PT, R0, -0x1, RZ ;  /* 0xffffffff00007810 */ /* 0x000fca0007ffe0ff */
[C---:B------:R-:W-:Y:S02]  /*1230*/  IMAD R7, R0.reuse, UR6, R0 ;  /* 0x0000000600077c24 */ /* 0x040fe4000f8e0200 */
[----:B------:R-:W-:Y:S02]  /*1240*/  IMAD R5, R0, UR6, R5 ;  /* 0x0000000600057c24 */ /* 0x000fe4000f8e0205 */
[----:B0-----:R-:W-:-:S06]  /*1250*/  IMAD.WIDE.U32 R6, R7, 0x4, R8 ;  /* 0x0000000407067825 */ /* 0x001fcc00078e0008 */
[----:B--2---:R-:W2:Y:S01]  /*1260*/  LDG.E R6, desc[UR8][R6.64] ;  /* 0x0000000806067981 */ /* 0x004ea2000c1e1900 */
[----:B------:R-:W-:-:S05]  /*1270*/  IMAD.WIDE.U32 R8, R5, 0x4, R8 ;  /* 0x0000000405087825 */ /* 0x000fca00078e0008 */
[----:B------:R-:W3:Y:S01]  /*1280*/  LDG.E R5, desc[UR8][R8.64] ;  /* 0x0000000808057981 */ /* 0x000ee2000c1e1900 */
[----:B--2---:R-:W0:Y:S01]  /*1290*/  MUFU.RCP R11, R6 ;  /* 0x00000006000b7308 */ /* 0x004e220000001000 */
[----:B---3--:R-:W-:-:S07]  /*12a0*/  FADD R5, R5, -R16 ;  /* 0x8000001005057221 */ /* 0x008fce0000000000 */
        /* <DEDUP_REMOVED lines=8> */
[----:B------:R-:W-:Y:S05]  /*1330*/  CALL.REL.NOINC `($__internal_1_$__cuda_sm3x_div_rn_noftz_f32_slowpath) ;  /* 0x0000000000287944 */ /* 0x000fea0003c00000 */
[----:B------:R-:W-:-:S07]  /*1340*/  MOV R11, R5 ;  /* 0x00000005000b7202 */ /* 0x000fce0000000f00 */
.L_x_65:
[----:B------:R-:W0:Y:S01]  /*1350*/  LDC.64 R6, c[0x0][0x380] ;  /* 0x0000e000ff067b82 */ /* 0x000e220000000a00 */
[----:B------:R-:W-:Y:S01]  /*1360*/  ISETP.NE.AND P0, PT, R0, RZ, PT ;  /* 0x000000ff0000720c */ /* 0x000fe20003f05270 */
[----:B------:R-:W-:Y:S01]  /*1370*/  VIADD R2, R2, 0x1 ;  /* 0x0000000102027836 */ /* 0x000fe20000000000 */
[----:B------:R-:W-:Y:S02]  /*1380*/  IADD3 R4, PT, PT, R4, 0x1, RZ ;  /* 0x0000000104047810 */ /* 0x000fe40007ffe0ff */
[----:B------:R-:W-:Y:S01]  /*1390*/  IADD3 R3, PT, PT, R3, 0x1, RZ ;  /* 0x0000000103037810 */ /* 0x000fe20007ffe0ff */
[----:B0-----:R-:W-:-:S05]  /*13a0*/  IMAD.WIDE.U32 R6, R0, 0x4, R6 ;  /* 0x0000000400067825 */ /* 0x001fca00078e0006 */
[----:B------:R1:W-:Y:S03]  /*13b0*/  STG.E desc[UR8][R6.64], R11 ;  /* 0x0000000b06007986 */ /* 0x0003e6000c101908 */
[----:B------:R-:W-:Y:S05]  /*13c0*/  @P0 BRA `(.L_x_66) ;  /* 0xffffffec00580947 */ /* 0x000fea000383ffff */
[----:B------:R-:W-:Y:S05]  /*13d0*/  EXIT ;  /* 0x000000000000794d */ /* 0x000fea0003800000 */
        .weak           $__internal_1_$__cuda_sm3x_div_rn_noftz_f32_slowpath
        .type           $__internal_1_$__cuda_sm3x_div_rn_noftz_f32_slowpath,@function
        .size           $__internal_1_$__cuda_sm3x_div_rn_noftz_f32_slowpath,(.L_x_77 - $__internal_1_$__cuda_sm3x_div_rn_noftz_f32_slowpath)
$__internal_1_$__cuda_sm3x_div_rn_noftz_f32_slowpath:
[----:B------:R-:W-:Y:S01]  /*13e0*/  SHF.R.U32.HI R9, RZ, 0x17, R6 ;  /* 0x00000017ff097819 */ /* 0x000fe20000011606 */
[--C-:B------:R-:W-:Y:S01]  /*13f0*/  IMAD.MOV.U32 R10, RZ, RZ, R5.reuse ;  /* 0x000000ffff0a7224 */ /* 0x100fe200078e0005 */
[----:B------:R-:W-:Y:S02]  /*1400*/  SHF.R.U32.HI R7, RZ, 0x17, R5 ;  /* 0x00000017ff077819 */ /* 0x000fe40000011605 */
[----:B------:R-:W-:Y:S02]  /*1410*/  LOP3.LUT R9, R9, 0xff, RZ, 0xc0, !PT ;  /* 0x000000ff09097812 */ /* 0x000fe400078ec0ff */
[----:B------:R-:W-:Y:S02]  /*1420*/  LOP3.LUT R13, R7, 0xff, RZ, 0xc0, !PT ;  /* 0x000000ff070d7812 */ /* 0x000fe400078ec0ff */
[----:B------:R-:W-:Y:S02]  /*1430*/  IADD3 R14, PT, PT, R9, -0x1, RZ ;  /* 0xffffffff090e7810 */ /* 0x000fe40007ffe0ff */
[----:B------:R-:W-:-:S02]  /*1440*/  IADD3 R12, PT, PT, R13, -0x1, RZ ;  /* 0xffffffff0d0c7810 */ /* 0x000fc40007ffe0ff */
[----:B------:R-:W-:Y:S02]  /*1450*/  ISETP.GT.U32.AND P0, PT, R14, 0xfd, PT ;  /* 0x000000fd0e00780c */ /* 0x000fe40003f04070 */
[----:B------:R-:W-:Y:S02]  /*1460*/  MOV R11, R6 ;  /* 0x00000006000b7202 */ /* 0x000fe40000000f00 */
        /* <DEDUP_REMOVED lines=26> */
.L_x_67:
[----:B------:R-:W-:-:S04]  /*1610*/  LEA R6, R9, 0xc0800000, 0x17 ;  /* 0xc080000009067811 */ /* 0x000fc800078eb8ff */
[----:B------:R-:W-:Y:S02]  /*1620*/  IADD3 R11, PT, PT, -R6, R11, RZ ;  /* 0x0000000b060b7210 */ /* 0x000fe40007ffe1ff */
[----:B------:R-:W-:Y:S02]  /*1630*/  IADD3 R6, PT, PT, R13, -0x7f, RZ ;  /* 0xffffff810d067810 */ /* 0x000fe40007ffe0ff */
[----:B------:R-:W0:Y:S01]  /*1640*/  MUFU.RCP R12, R11 ;  /* 0x0000000b000c7308 */ /* 0x000e220000001000 */
[----:B------:R-:W-:Y:S02]  /*1650*/  FADD.FTZ R14, -R11, -RZ ;  /* 0x800000ff0b0e7221 */ /* 0x000fe40000010100 */
[----:B------:R-:W-:Y:S02]  /*1660*/  IMAD R5, R6, -0x800000, R10 ;  /* 0xff80000006057824 */ /* 0x000fe400078e020a */
[----:B0-----:R-:W-:-:S04]  /*1670*/  FFMA R13, R12, R14, 1 ;  /* 0x3f8000000c0d7423 */ /* 0x001fc8000000000e */
[----:B------:R-:W-:-:S04]  /*1680*/  FFMA R15, R12, R13, R12 ;  /* 0x0000000d0c0f7223 */ /* 0x000fc8000000000c */
[----:B------:R-:W-:-:S04]  /*1690*/  FFMA R10, R5, R15, RZ ;  /* 0x0000000f050a7223 */ /* 0x000fc800000000ff */
[----:B------:R-:W-:-:S04]  /*16a0*/  FFMA R13, R14, R10, R5 ;  /* 0x0000000a0e0d7223 */ /* 0x000fc80000000005 */
[----:B------:R-:W-:Y:S01]  /*16b0*/  FFMA R12, R15, R13, R10 ;  /* 0x0000000d0f0c7223 */ /* 0x000fe2000000000a */
[----:B------:R-:W-:-:S03]  /*16c0*/  IADD3 R10, PT, PT, R6, 0x7f, -R9 ;  /* 0x0000007f060a7810 */ /* 0x000fc60007ffe809 */
[----:B------:R-:W-:Y:S02]  /*16d0*/  FFMA R13, R14, R12, R5 ;  /* 0x0000000c0e0d7223 */ /* 0x000fe40000000005 */
[----:B------:R-:W-:Y:S02]  /*16e0*/  IMAD.IADD R10, R10, 0x1, R7 ;  /* 0x000000010a0a7824 */ /* 0x000fe400078e0207 */
        /* <DEDUP_REMOVED lines=16> */
[-CC-:B------:R-:W-:Y:S01]  /*17f0*/  FFMA.RM R7, R15, R13.reuse, R12.reuse ;  /* 0x0000000d0f077223 */ /* 0x180fe2000000400c */
[----:B------:R-:W-:Y:S02]  /*1800*/  ISETP.NE.AND P2, PT, R11, RZ, PT ;  /* 0x000000ff0b00720c */ /* 0x000fe40003f45270 */
[----:B------:R-:W-:Y:S01]  /*1810*/  LOP3.LUT R9, R6, 0x7fffff, RZ, 0xc0, !PT ;  /* 0x007fffff06097812 */ /* 0x000fe200078ec0ff */
[----:B------:R-:W-:Y:S01]  /*1820*/  FFMA.RP R6, R15, R13, R12 ;  /* 0x0000000d0f067223 */ /* 0x000fe2000000800c */
[----:B------:R-:W-:Y:S01]  /*1830*/  ISETP.NE.AND P1, PT, R11, RZ, PT ;  /* 0x000000ff0b00720c */ /* 0x000fe20003f25270 */
[----:B------:R-:W-:Y:S01]  /*1840*/  IMAD.MOV R11, RZ, RZ, -R11 ;  /* 0x000000ffff0b7224 */ /* 0x000fe200078e0a0b */
[----:B------:R-:W-:Y:S02]  /*1850*/  LOP3.LUT R9, R9, 0x800000, RZ, 0xfc, !PT ;  /* 0x0080000009097812 */ /* 0x000fe400078efcff */
[----:B------:R-:W-:-:S02]  /*1860*/  FSETP.NEU.FTZ.AND P0, PT, R6, R7, PT ;  /* 0x000000070600720b */ /* 0x000fc40003f1d000 */
[----:B------:R-:W-:Y:S02]  /*1870*/  SHF.L.U32 R10, R9, R10, RZ ;  /* 0x0000000a090a7219 */ /* 0x000fe400000006ff */
[----:B------:R-:W-:Y:S02]  /*1880*/  SEL R6, R11, RZ, P2 ;  /* 0x000000ff0b067207 */ /* 0x000fe40001000000 */
[----:B------:R-:W-:Y:S02]  /*1890*/  ISETP.NE.AND P1, PT, R10, RZ, P1 ;  /* 0x000000ff0a00720c */ /* 0x000fe40000f25270 */
[----:B------:R-:W-:Y:S02]  /*18a0*/  SHF.R.U32.HI R6, RZ, R6, R9 ;  /* 0x00000006ff067219 */ /* 0x000fe40000011609 */
[----:B------:R-:W-:Y:S02]  /*18b0*/  PLOP3.LUT P0, PT, P0, P1, PT, 0xf8, 0x8f ;  /* 0x00000000008f781c */ /* 0x000fe40000703f70 */
[----:B------:R-:W-:-:S02]  /*18c0*/  SHF.R.U32.HI R10, RZ, 0x1, R6 ;  /* 0x00000001ff0a7819 */ /* 0x000fc40000011606 */
[----:B------:R-:W-:-:S04]  /*18d0*/  SEL R7, RZ, 0x1, !P0 ;  /* 0x00000001ff077807 */ /* 0x000fc80004000000 */
[----:B------:R-:W-:-:S04]  /*18e0*/  LOP3.LUT R7, R7, 0x1, R10, 0xf8, !PT ;  /* 0x0000000107077812 */ /* 0x000fc800078ef80a */
[----:B------:R-:W-:-:S04]  /*18f0*/  LOP3.LUT R7, R7, R6, RZ, 0xc0, !PT ;  /* 0x0000000607077212 */ /* 0x000fc800078ec0ff */
[----:B------:R-:W-:-:S04]  /*1900*/  IADD3 R10, PT, PT, R10, R7, RZ ;  /* 0x000000070a0a7210 */ /* 0x000fc80007ffe0ff */
[----:B------:R-:W-:Y:S01]  /*1910*/  LOP3.LUT R5, R10, R5, RZ, 0xfc, !PT ;  /* 0x000000050a057212 */ /* 0x000fe200078efcff */
[----:B------:R-:W-:Y:S06]  /*1920*/  BRA `(.L_x_74) ;  /* 0x0000000000347947 */ /* 0x000fec0003800000 */
.L_x_73:
[----:B------:R-:W-:-:S04]  /*1930*/  LOP3.LUT R5, R5, 0x80000000, RZ, 0xc0, !PT ;  /* 0x8000000005057812 */ /* 0x000fc800078ec0ff */
[----:B------:R-:W-:Y:S01]  /*1940*/  LOP3.LUT R5, R5, 0x7f800000, RZ, 0xfc, !PT ;  /* 0x7f80000005057812 */ /* 0x000fe200078efcff */
[----:B------:R-:W-:Y:S06]  /*1950*/  BRA `(.L_x_74) ;  /* 0x0000000000287947 */ /* 0x000fec0003800000 */
.L_x_72:
[----:B------:R-:W-:Y:S01]  /*1960*/  LEA R5, R10, R5, 0x17 ;  /* 0x000000050a057211 */ /* 0x000fe200078eb8ff */
[----:B------:R-:W-:Y:S06]  /*1970*/  BRA `(.L_x_74) ;  /* 0x0000000000207947 */ /* 0x000fec0003800000 */
.L_x_71:
[----:B------:R-:W-:-:S04]  /*1980*/  LOP3.LUT R5, R11, 0x80000000, R10, 0x48, !PT ;  /* 0x800000000b057812 */ /* 0x000fc800078e480a */
[----:B------:R-:W-:Y:S01]  /*1990*/  LOP3.LUT R5, R5, 0x7f800000, RZ, 0xfc, !PT ;  /* 0x7f80000005057812 */ /* 0x000fe200078efcff */
[----:B------:R-:W-:Y:S06]  /*19a0*/  BRA `(.L_x_74) ;  /* 0x0000000000147947 */ /* 0x000fec0003800000 */
.L_x_70:
[----:B------:R-:W-:Y:S01]  /*19b0*/  LOP3.LUT R5, R11, 0x80000000, R10, 0x48, !PT ;  /* 0x800000000b057812 */ /* 0x000fe200078e480a */
[----:B------:R-:W-:Y:S06]  /*19c0*/  BRA `(.L_x_74) ;  /* 0x00000000000c7947 */ /* 0x000fec0003800000 */
.L_x_69:
[----:B------:R-:W0:Y:S01]  /*19d0*/  MUFU.RSQ R5, -QNAN ;  /* 0xffc0000000057908 */ /* 0x000e220000001400 */
[----:B------:R-:W-:Y:S05]  /*19e0*/  BRA `(.L_x_74) ;  /* 0x0000000000047947 */ /* 0x000fea0003800000 */
.L_x_68:
[----:B------:R-:W-:-:S07]  /*19f0*/  FADD.FTZ R5, R5, R6 ;  /* 0x0000000605057221 */ /* 0x000fce0000010000 */
.L_x_74:
[----:B------:R-:W-:-:S04]  /*1a00*/  HFMA2 R9, -RZ, RZ, 0, 0 ;  /* 0x00000000ff097431 */ /* 0x000fc800000001ff */
[----:B0-----:R-:W-:Y:S05]  /*1a10*/  RET.REL.NODEC R8 `(_Z17device_substitutePfS_j) ;  /* 0xffffffe408787950 */ /* 0x001fea0003c3ffff */
.L_x_75:
        /* <DEDUP_REMOVED lines=14> */
.L_x_77:


//--------------------- .nv.shared._Z16device_eleminatePfj --------------------------
	.section	.nv.shared._Z16device_eleminatePfj,"aw",@nobits
	.sectionflags	@""
	.align	4
.nv.shared._Z16device_eleminatePfj:
	.zero		1032


//--------------------- .nv.shared.reserved.0     --------------------------
	.section	.nv.shared.reserved.0,"aw",@nobits
	.weak		__nv_reservedSMEM_offset_0_alias
	.size		__nv_reservedSMEM_offset_0_alias, 0, 64
	.other		__nv_reservedSMEM_offset_0_alias,@"STO_CUDA_RESERVED_SHARED STV_DEFAULT"
__nv_reservedSMEM_offset_0_alias:
	.zero		0
	.zero		64


//--------------------- .nv.constant0._Z16device_eleminatePfj --------------------------
	.section	.nv.constant0._Z16device_eleminatePfj,"a",@progbits
	.sectionflags	@""
	.align	4
.nv.constant0._Z16device_eleminatePfj:
	.zero		908


//--------------------- .nv.constant0._Z17device_substitutePfS_j --------------------------
	.section	.nv.constant0._Z17device_substitutePfS_j,"a",@progbits
	.sectionflags	@""
	.align	4
.nv.constant0._Z17device_substitutePfS_j:
	.zero		916


//--------------------- SYMBOLS --------------------------

	.type		.nv.reservedSmem.offset0,@object
	.size		.nv.reservedSmem.offset0,0x4
	.type		.nv.reservedSmem.cap,@object
	.size		.nv.reservedSmem.cap,0x4
